//
// Generated by NVIDIA NVVM Compiler
//
// Compiler Build ID: CL-36424714
// Cuda compilation tools, release 13.0, V13.0.88
// Based on NVVM 20.0.0
//

.version 9.0
.target sm_100
.address_size 64

	// .globl	_Z7mappingPdPKdS1_S1_S1_S1_S1_S1_S1_S1_S1_S1_S1_PKiS3_

.visible .entry _Z7mappingPdPKdS1_S1_S1_S1_S1_S1_S1_S1_S1_S1_S1_PKiS3_(
	.param .u64 .ptr .align 1 _Z7mappingPdPKdS1_S1_S1_S1_S1_S1_S1_S1_S1_S1_S1_PKiS3__param_0,
	.param .u64 .ptr .align 1 _Z7mappingPdPKdS1_S1_S1_S1_S1_S1_S1_S1_S1_S1_S1_PKiS3__param_1,
	.param .u64 .ptr .align 1 _Z7mappingPdPKdS1_S1_S1_S1_S1_S1_S1_S1_S1_S1_S1_PKiS3__param_2,
	.param .u64 .ptr .align 1 _Z7mappingPdPKdS1_S1_S1_S1_S1_S1_S1_S1_S1_S1_S1_PKiS3__param_3,
	.param .u64 .ptr .align 1 _Z7mappingPdPKdS1_S1_S1_S1_S1_S1_S1_S1_S1_S1_S1_PKiS3__param_4,
	.param .u64 .ptr .align 1 _Z7mappingPdPKdS1_S1_S1_S1_S1_S1_S1_S1_S1_S1_S1_PKiS3__param_5,
	.param .u64 .ptr .align 1 _Z7mappingPdPKdS1_S1_S1_S1_S1_S1_S1_S1_S1_S1_S1_PKiS3__param_6,
	.param .u64 .ptr .align 1 _Z7mappingPdPKdS1_S1_S1_S1_S1_S1_S1_S1_S1_S1_S1_PKiS3__param_7,
	.param .u64 .ptr .align 1 _Z7mappingPdPKdS1_S1_S1_S1_S1_S1_S1_S1_S1_S1_S1_PKiS3__param_8,
	.param .u64 .ptr .align 1 _Z7mappingPdPKdS1_S1_S1_S1_S1_S1_S1_S1_S1_S1_S1_PKiS3__param_9,
	.param .u64 .ptr .align 1 _Z7mappingPdPKdS1_S1_S1_S1_S1_S1_S1_S1_S1_S1_S1_PKiS3__param_10,
	.param .u64 .ptr .align 1 _Z7mappingPdPKdS1_S1_S1_S1_S1_S1_S1_S1_S1_S1_S1_PKiS3__param_11,
	.param .u64 .ptr .align 1 _Z7mappingPdPKdS1_S1_S1_S1_S1_S1_S1_S1_S1_S1_S1_PKiS3__param_12,
	.param .u64 .ptr .align 1 _Z7mappingPdPKdS1_S1_S1_S1_S1_S1_S1_S1_S1_S1_S1_PKiS3__param_13,
	.param .u64 .ptr .align 1 _Z7mappingPdPKdS1_S1_S1_S1_S1_S1_S1_S1_S1_S1_S1_PKiS3__param_14
)
{
	.reg .pred 	%p<29>;
	.reg .b32 	%r<63>;
	.reg .b64 	%rd<46>;
	.reg .b64 	%fd<135>;

	ld.param.u64 	%rd6, [_Z7mappingPdPKdS1_S1_S1_S1_S1_S1_S1_S1_S1_S1_S1_PKiS3__param_5];
	ld.param.u64 	%rd7, [_Z7mappingPdPKdS1_S1_S1_S1_S1_S1_S1_S1_S1_S1_S1_PKiS3__param_6];
	ld.param.u64 	%rd8, [_Z7mappingPdPKdS1_S1_S1_S1_S1_S1_S1_S1_S1_S1_S1_PKiS3__param_7];
	ld.param.u64 	%rd9, [_Z7mappingPdPKdS1_S1_S1_S1_S1_S1_S1_S1_S1_S1_S1_PKiS3__param_8];
	ld.param.u64 	%rd10, [_Z7mappingPdPKdS1_S1_S1_S1_S1_S1_S1_S1_S1_S1_S1_PKiS3__param_9];
	ld.param.u64 	%rd11, [_Z7mappingPdPKdS1_S1_S1_S1_S1_S1_S1_S1_S1_S1_S1_PKiS3__param_10];
	ld.param.u64 	%rd12, [_Z7mappingPdPKdS1_S1_S1_S1_S1_S1_S1_S1_S1_S1_S1_PKiS3__param_11];
	ld.param.u64 	%rd13, [_Z7mappingPdPKdS1_S1_S1_S1_S1_S1_S1_S1_S1_S1_S1_PKiS3__param_12];
	ld.param.u64 	%rd14, [_Z7mappingPdPKdS1_S1_S1_S1_S1_S1_S1_S1_S1_S1_S1_PKiS3__param_13];
	ld.param.u64 	%rd15, [_Z7mappingPdPKdS1_S1_S1_S1_S1_S1_S1_S1_S1_S1_S1_PKiS3__param_14];
	cvta.to.global.u64 	%rd16, %rd15;
	cvta.to.global.u64 	%rd17, %rd14;
	cvta.to.global.u64 	%rd18, %rd10;
	cvta.to.global.u64 	%rd19, %rd9;
	cvta.to.global.u64 	%rd20, %rd8;
	cvta.to.global.u64 	%rd21, %rd7;
	cvta.to.global.u64 	%rd22, %rd6;
	cvta.to.global.u64 	%rd23, %rd13;
	cvta.to.global.u64 	%rd24, %rd12;
	cvta.to.global.u64 	%rd25, %rd11;
	mov.u32 	%r22, %ctaid.x;
	mov.u32 	%r23, %ntid.x;
	mov.u32 	%r24, %tid.x;
	mad.lo.s32 	%r25, %r22, %r23, %r24;
	mov.u32 	%r26, %ctaid.y;
	mov.u32 	%r27, %ntid.y;
	mov.u32 	%r28, %tid.y;
	mad.lo.s32 	%r29, %r26, %r27, %r28;
	mov.u32 	%r30, %tid.z;
	mov.u32 	%r31, %nctaid.x;
	mov.u32 	%r32, %nctaid.y;
	mul.lo.s32 	%r33, %r32, %r27;
	mul.lo.s32 	%r34, %r31, %r23;
	mad.lo.s32 	%r35, %r34, %r30, %r25;
	mad.lo.s32 	%r1, %r33, %r35, %r29;
	cvt.rn.f64.s32 	%fd1, %r25;
	ld.global.f64 	%fd2, [%rd25];
	mul.f64 	%fd3, %fd2, %fd1;
	cvt.rn.f64.u32 	%fd4, %r29;
	ld.global.f64 	%fd5, [%rd24];
	mul.f64 	%fd6, %fd5, %fd4;
	cvt.rn.f64.u32 	%fd7, %r30;
	ld.global.f64 	%fd8, [%rd23];
	mul.f64 	%fd9, %fd8, %fd7;
	ld.global.f64 	%fd10, [%rd22];
	ld.global.f64 	%fd11, [%rd22+32];
	mul.f64 	%fd12, %fd6, %fd11;
	fma.rn.f64 	%fd13, %fd3, %fd10, %fd12;
	ld.global.f64 	%fd14, [%rd22+64];
	fma.rn.f64 	%fd15, %fd9, %fd14, %fd13;
	ld.global.f64 	%fd16, [%rd22+96];
	add.f64 	%fd17, %fd16, %fd15;
	ld.global.f64 	%fd18, [%rd22+8];
	ld.global.f64 	%fd19, [%rd22+40];
	mul.f64 	%fd20, %fd6, %fd19;
	fma.rn.f64 	%fd21, %fd3, %fd18, %fd20;
	ld.global.f64 	%fd22, [%rd22+72];
	fma.rn.f64 	%fd23, %fd9, %fd22, %fd21;
	ld.global.f64 	%fd24, [%rd22+104];
	add.f64 	%fd25, %fd24, %fd23;
	ld.global.f64 	%fd26, [%rd21];
	ld.global.f64 	%fd27, [%rd21+24];
	mul.f64 	%fd28, %fd27, %fd25;
	fma.rn.f64 	%fd29, %fd17, %fd26, %fd28;
	ld.global.f64 	%fd30, [%rd21+48];
	fma.rn.f64 	%fd31, %fd9, %fd30, %fd29;
	ld.global.f64 	%fd32, [%rd21+72];
	add.f64 	%fd33, %fd32, %fd31;
	ld.global.f64 	%fd34, [%rd21+8];
	ld.global.f64 	%fd35, [%rd21+32];
	mul.f64 	%fd36, %fd25, %fd35;
	fma.rn.f64 	%fd37, %fd17, %fd34, %fd36;
	ld.global.f64 	%fd38, [%rd21+56];
	fma.rn.f64 	%fd39, %fd9, %fd38, %fd37;
	ld.global.f64 	%fd40, [%rd21+80];
	add.f64 	%fd41, %fd40, %fd39;
	ld.global.f64 	%fd42, [%rd21+16];
	ld.global.f64 	%fd43, [%rd21+40];
	mul.f64 	%fd44, %fd25, %fd43;
	fma.rn.f64 	%fd45, %fd17, %fd42, %fd44;
	ld.global.f64 	%fd46, [%rd21+64];
	fma.rn.f64 	%fd47, %fd9, %fd46, %fd45;
	ld.global.f64 	%fd48, [%rd21+88];
	add.f64 	%fd49, %fd48, %fd47;
	div.rn.f64 	%fd50, %fd33, %fd49;
	div.rn.f64 	%fd51, %fd41, %fd49;
	ld.global.f64 	%fd52, [%rd20];
	ld.global.f64 	%fd53, [%rd20+24];
	mul.f64 	%fd54, %fd25, %fd53;
	fma.rn.f64 	%fd55, %fd17, %fd52, %fd54;
	ld.global.f64 	%fd56, [%rd20+48];
	fma.rn.f64 	%fd57, %fd9, %fd56, %fd55;
	ld.global.f64 	%fd58, [%rd20+72];
	add.f64 	%fd59, %fd58, %fd57;
	ld.global.f64 	%fd60, [%rd20+8];
	ld.global.f64 	%fd61, [%rd20+32];
	mul.f64 	%fd62, %fd25, %fd61;
	fma.rn.f64 	%fd63, %fd17, %fd60, %fd62;
	ld.global.f64 	%fd64, [%rd20+56];
	fma.rn.f64 	%fd65, %fd9, %fd64, %fd63;
	ld.global.f64 	%fd66, [%rd20+80];
	add.f64 	%fd67, %fd66, %fd65;
	ld.global.f64 	%fd68, [%rd20+16];
	ld.global.f64 	%fd69, [%rd20+40];
	mul.f64 	%fd70, %fd25, %fd69;
	fma.rn.f64 	%fd71, %fd17, %fd68, %fd70;
	ld.global.f64 	%fd72, [%rd20+64];
	fma.rn.f64 	%fd73, %fd9, %fd72, %fd71;
	ld.global.f64 	%fd74, [%rd20+88];
	add.f64 	%fd75, %fd74, %fd73;
	div.rn.f64 	%fd76, %fd59, %fd75;
	div.rn.f64 	%fd77, %fd67, %fd75;
	ld.global.f64 	%fd78, [%rd19];
	ld.global.f64 	%fd79, [%rd19+24];
	mul.f64 	%fd80, %fd25, %fd79;
	fma.rn.f64 	%fd81, %fd17, %fd78, %fd80;
	ld.global.f64 	%fd82, [%rd19+48];
	fma.rn.f64 	%fd83, %fd9, %fd82, %fd81;
	ld.global.f64 	%fd84, [%rd19+72];
	add.f64 	%fd85, %fd84, %fd83;
	ld.global.f64 	%fd86, [%rd19+8];
	ld.global.f64 	%fd87, [%rd19+32];
	mul.f64 	%fd88, %fd25, %fd87;
	fma.rn.f64 	%fd89, %fd17, %fd86, %fd88;
	ld.global.f64 	%fd90, [%rd19+56];
	fma.rn.f64 	%fd91, %fd9, %fd90, %fd89;
	ld.global.f64 	%fd92, [%rd19+80];
	add.f64 	%fd93, %fd92, %fd91;
	ld.global.f64 	%fd94, [%rd19+16];
	ld.global.f64 	%fd95, [%rd19+40];
	mul.f64 	%fd96, %fd25, %fd95;
	fma.rn.f64 	%fd97, %fd17, %fd94, %fd96;
	ld.global.f64 	%fd98, [%rd19+64];
	fma.rn.f64 	%fd99, %fd9, %fd98, %fd97;
	ld.global.f64 	%fd100, [%rd19+88];
	add.f64 	%fd101, %fd100, %fd99;
	div.rn.f64 	%fd102, %fd85, %fd101;
	div.rn.f64 	%fd103, %fd93, %fd101;
	ld.global.f64 	%fd104, [%rd18];
	ld.global.f64 	%fd105, [%rd18+24];
	mul.f64 	%fd106, %fd25, %fd105;
	fma.rn.f64 	%fd107, %fd17, %fd104, %fd106;
	ld.global.f64 	%fd108, [%rd18+48];
	fma.rn.f64 	%fd109, %fd9, %fd108, %fd107;
	ld.global.f64 	%fd110, [%rd18+72];
	add.f64 	%fd111, %fd110, %fd109;
	ld.global.f64 	%fd112, [%rd18+8];
	ld.global.f64 	%fd113, [%rd18+32];
	mul.f64 	%fd114, %fd25, %fd113;
	fma.rn.f64 	%fd115, %fd17, %fd112, %fd114;
	ld.global.f64 	%fd116, [%rd18+56];
	fma.rn.f64 	%fd117, %fd9, %fd116, %fd115;
	ld.global.f64 	%fd118, [%rd18+80];
	add.f64 	%fd119, %fd118, %fd117;
	ld.global.f64 	%fd120, [%rd18+16];
	ld.global.f64 	%fd121, [%rd18+40];
	mul.f64 	%fd122, %fd25, %fd121;
	fma.rn.f64 	%fd123, %fd17, %fd120, %fd122;
	ld.global.f64 	%fd124, [%rd18+64];
	fma.rn.f64 	%fd125, %fd9, %fd124, %fd123;
	ld.global.f64 	%fd126, [%rd18+88];
	add.f64 	%fd127, %fd126, %fd125;
	div.rn.f64 	%fd128, %fd111, %fd127;
	div.rn.f64 	%fd129, %fd119, %fd127;
	cvt.rzi.s32.f64 	%r36, %fd50;
	cvt.rzi.s32.f64 	%r37, %fd76;
	cvt.rzi.s32.f64 	%r38, %fd102;
	cvt.rzi.s32.f64 	%r39, %fd128;
	cvt.rzi.s32.f64 	%r40, %fd51;
	cvt.rzi.s32.f64 	%r41, %fd77;
	cvt.rzi.s32.f64 	%r42, %fd103;
	cvt.rzi.s32.f64 	%r43, %fd129;
	ld.global.u32 	%r44, [%rd17];
	ld.global.u32 	%r46, [%rd16];
	setp.ge.s32 	%p4, %r36, %r44;
	min.s32 	%r47, %r36, %r40;
	setp.lt.s32 	%p5, %r47, 1;
	setp.ge.s32 	%p6, %r40, %r46;
	or.pred  	%p7, %p4, %p6;
	setp.lt.s32 	%p8, %r37, %r44;
	min.s32 	%r48, %r37, %r41;
	setp.gt.s32 	%p9, %r48, 0;
	setp.lt.s32 	%p10, %r41, %r46;
	and.pred  	%p11, %p8, %p10;
	and.pred  	%p1, %p11, %p9;
	setp.lt.s32 	%p12, %r38, %r44;
	min.s32 	%r49, %r38, %r42;
	setp.gt.s32 	%p13, %r49, 0;
	setp.lt.s32 	%p14, %r42, %r46;
	and.pred  	%p15, %p12, %p14;
	and.pred  	%p2, %p15, %p13;
	setp.lt.s32 	%p16, %r39, %r44;
	min.s32 	%r50, %r39, %r43;
	setp.gt.s32 	%p17, %r50, 0;
	and.pred  	%p3, %p17, %p16;
	mov.b32 	%r59, 0;
	or.pred  	%p18, %p7, %p5;
	@%p18 bra 	$L__BB0_2;
	ld.param.u64 	%rd42, [_Z7mappingPdPKdS1_S1_S1_S1_S1_S1_S1_S1_S1_S1_S1_PKiS3__param_1];
	cvta.to.global.u64 	%rd26, %rd42;
	mad.lo.s32 	%r51, %r46, %r36, %r40;
	mul.wide.s32 	%rd27, %r51, 8;
	add.s64 	%rd28, %rd26, %rd27;
	ld.global.f64 	%fd130, [%rd28];
	setp.neu.f64 	%p19, %fd130, 0d0000000000000000;
	selp.u32 	%r59, 1, 0, %p19;
$L__BB0_2:
	mov.b32 	%r60, 0;
	not.pred 	%p20, %p1;
	@%p20 bra 	$L__BB0_4;
	ld.param.u64 	%rd43, [_Z7mappingPdPKdS1_S1_S1_S1_S1_S1_S1_S1_S1_S1_S1_PKiS3__param_2];
	mad.lo.s32 	%r53, %r46, %r37, %r41;
	cvta.to.global.u64 	%rd29, %rd43;
	mul.wide.s32 	%rd30, %r53, 8;
	add.s64 	%rd31, %rd29, %rd30;
	ld.global.f64 	%fd131, [%rd31];
	setp.neu.f64 	%p21, %fd131, 0d0000000000000000;
	selp.u32 	%r60, 1, 0, %p21;
$L__BB0_4:
	add.s32 	%r15, %r60, %r59;
	mov.b32 	%r61, 0;
	not.pred 	%p22, %p2;
	@%p22 bra 	$L__BB0_6;
	ld.param.u64 	%rd44, [_Z7mappingPdPKdS1_S1_S1_S1_S1_S1_S1_S1_S1_S1_S1_PKiS3__param_3];
	mad.lo.s32 	%r55, %r46, %r38, %r42;
	cvta.to.global.u64 	%rd32, %rd44;
	mul.wide.s32 	%rd33, %r55, 8;
	add.s64 	%rd34, %rd32, %rd33;
	ld.global.f64 	%fd132, [%rd34];
	setp.neu.f64 	%p23, %fd132, 0d0000000000000000;
	selp.u32 	%r61, 1, 0, %p23;
$L__BB0_6:
	add.s32 	%r18, %r15, %r61;
	setp.ge.s32 	%p24, %r43, %r46;
	not.pred 	%p25, %p3;
	mov.b32 	%r62, 0;
	or.pred  	%p26, %p25, %p24;
	@%p26 bra 	$L__BB0_8;
	ld.param.u64 	%rd45, [_Z7mappingPdPKdS1_S1_S1_S1_S1_S1_S1_S1_S1_S1_S1_PKiS3__param_4];
	mad.lo.s32 	%r57, %r39, %r46, %r43;
	cvta.to.global.u64 	%rd35, %rd45;
	mul.wide.s32 	%rd36, %r57, 8;
	add.s64 	%rd37, %rd35, %rd36;
	ld.global.f64 	%fd133, [%rd37];
	setp.neu.f64 	%p27, %fd133, 0d0000000000000000;
	selp.u32 	%r62, 1, 0, %p27;
$L__BB0_8:
	ld.param.u64 	%rd41, [_Z7mappingPdPKdS1_S1_S1_S1_S1_S1_S1_S1_S1_S1_S1_PKiS3__param_0];
	cvta.to.global.u64 	%rd38, %rd41;
	add.s32 	%r58, %r18, %r62;
	mul.wide.s32 	%rd39, %r1, 8;
	add.s64 	%rd40, %rd38, %rd39;
	setp.gt.u32 	%p28, %r58, 2;
	selp.f64 	%fd134, 0d3FF0000000000000, 0d0000000000000000, %p28;
	st.global.f64 	[%rd40], %fd134;
	ret;

}


// ===== COMPILED SASS (sm_100) =====

	.target	sm_100

	.elftype	@"ET_EXEC"


//--------------------- .note.nv.tkinfo           --------------------------
	.section	.note.nv.tkinfo,"",@"SHT_NOTE"
	.sectionflags	@"SHF_NOTE_NV_TKINFO"
	.tkinfo
        /*0018*/ 	.word	0x00000002
        /*0030*/ 	.string	""
        /*0030*/ 	.string	"ptxas"
        /*0030*/ 	.string	"Cuda compilation tools, release 13.0, V13.0.88"
        /*0030*/ 	.string	"Build cuda_13.0.r13.0/compiler.36424714_0"
        /*0030*/ 	.string	"-arch sm_100 -m 64 "



//--------------------- .note.nv.cuinfo           --------------------------
	.section	.note.nv.cuinfo,"",@"SHT_NOTE"
	.sectionflags	@"SHF_NOTE_NV_CUINFO"
        /*0018*/ 	.short	0x0002
        /*001a*/ 	.short	0x0064
        /*001c*/ 	.short	0x0082
	.zero		2


//--------------------- .nv.info                  --------------------------
	.section	.nv.info,"",@"SHT_CUDA_INFO"
	.align	4


	//----- nvinfo : EIATTR_REGCOUNT
	.align		4
        /*0000*/ 	.byte	0x04, 0x2f
        /*0002*/ 	.short	(.L_1 - .L_0)
	.align		4
.L_0:
        /*0004*/ 	.word	index@(_Z7mappingPdPKdS1_S1_S1_S1_S1_S1_S1_S1_S1_S1_S1_PKiS3_)
        /*0008*/ 	.word	0x0000002c


	//----- nvinfo : EIATTR_FRAME_SIZE
	.align		4
.L_1:
        /*000c*/ 	.byte	0x04, 0x11
        /*000e*/ 	.short	(.L_3 - .L_2)
	.align		4
.L_2:
        /*0010*/ 	.word	index@($__internal_0_$__cuda_sm20_div_rn_f64_full)
        /*0014*/ 	.word	0x00000000


	//----- nvinfo : EIATTR_FRAME_SIZE
	.align		4
.L_3:
        /*0018*/ 	.byte	0x04, 0x11
        /*001a*/ 	.short	(.L_5 - .L_4)
	.align		4
.L_4:
        /*001c*/ 	.word	index@(_Z7mappingPdPKdS1_S1_S1_S1_S1_S1_S1_S1_S1_S1_S1_PKiS3_)
        /*0020*/ 	.word	0x00000000


	//----- nvinfo : EIATTR_MIN_STACK_SIZE
	.align		4
.L_5:
        /*0024*/ 	.byte	0x04, 0x12
        /*0026*/ 	.short	(.L_7 - .L_6)
	.align		4
.L_6:
        /*0028*/ 	.word	index@(_Z7mappingPdPKdS1_S1_S1_S1_S1_S1_S1_S1_S1_S1_S1_PKiS3_)
        /*002c*/ 	.word	0x00000000
.L_7:


//--------------------- .nv.compat                --------------------------
	.section	.nv.compat,"",@"SHT_CUDA_COMPAT_INFO"
	.align	4
        /*0000*/ 	.byte	0x02, 0x09, 0x00, 0x00, 0x02, 0x02, 0x01, 0x00, 0x02, 0x05, 0x05, 0x00, 0x03, 0x07, 0x01, 0x01
        /*0010*/ 	.byte	0x02, 0x03, 0x00, 0x00, 0x02, 0x06, 0x01, 0x00, 0x04, 0x0b, 0x08, 0x00, 0x01, 0x00, 0x00, 0x00
        /*0020*/ 	.byte	0x00, 0x00, 0x00, 0x00


//--------------------- .nv.info._Z7mappingPdPKdS1_S1_S1_S1_S1_S1_S1_S1_S1_S1_S1_PKiS3_ --------------------------
	.section	.nv.info._Z7mappingPdPKdS1_S1_S1_S1_S1_S1_S1_S1_S1_S1_S1_PKiS3_,"",@"SHT_CUDA_INFO"
	.sectionflags	@""
	.align	4


	//----- nvinfo : EIATTR_CUDA_API_VERSION
	.align		4
        /*0000*/ 	.byte	0x04, 0x37
        /*0002*/ 	.short	(.L_9 - .L_8)
.L_8:
        /*0004*/ 	.word	0x00000082


	//----- nvinfo : EIATTR_KPARAM_INFO
	.align		4
.L_9:
        /*0008*/ 	.byte	0x04, 0x17
        /*000a*/ 	.short	(.L_11 - .L_10)
.L_10:
        /*000c*/ 	.word	0x00000000
        /*0010*/ 	.short	0x000e
        /*0012*/ 	.short	0x0070
        /*0014*/ 	.byte	0x00, 0xf5, 0x21, 0x00


	//----- nvinfo : EIATTR_KPARAM_INFO
	.align		4
.L_11:
        /*0018*/ 	.byte	0x04, 0x17
        /*001a*/ 	.short	(.L_13 - .L_12)
.L_12:
        /*001c*/ 	.word	0x00000000
        /*0020*/ 	.short	0x000d
        /*0022*/ 	.short	0x0068
        /*0024*/ 	.byte	0x00, 0xf5, 0x21, 0x00


	//----- nvinfo : EIATTR_KPARAM_INFO
	.align		4
.L_13:
        /*0028*/ 	.byte	0x04, 0x17
        /*002a*/ 	.short	(.L_15 - .L_14)
.L_14:
        /*002c*/ 	.word	0x00000000
        /*0030*/ 	.short	0x000c
        /*0032*/ 	.short	0x0060
        /*0034*/ 	.byte	0x00, 0xf5, 0x21, 0x00


	//----- nvinfo : EIATTR_KPARAM_INFO
	.align		4
.L_15:
        /*0038*/ 	.byte	0x04, 0x17
        /*003a*/ 	.short	(.L_17 - .L_16)
.L_16:
        /*003c*/ 	.word	0x00000000
        /*0040*/ 	.short	0x000b
        /*0042*/ 	.short	0x0058
        /*0044*/ 	.byte	0x00, 0xf5, 0x21, 0x00


	//----- nvinfo : EIATTR_KPARAM_INFO
	.align		4
.L_17:
        /*0048*/ 	.byte	0x04, 0x17
        /*004a*/ 	.short	(.L_19 - .L_18)
.L_18:
        /*004c*/ 	.word	0x00000000
        /*0050*/ 	.short	0x000a
        /*0052*/ 	.short	0x0050
        /*0054*/ 	.byte	0x00, 0xf5, 0x21, 0x00


	//----- nvinfo : EIATTR_KPARAM_INFO
	.align		4
.L_19:
        /*0058*/ 	.byte	0x04, 0x17
        /*005a*/ 	.short	(.L_21 - .L_20)
.L_20:
        /*005c*/ 	.word	0x00000000
        /*0060*/ 	.short	0x0009
        /*0062*/ 	.short	0x0048
        /*0064*/ 	.byte	0x00, 0xf5, 0x21, 0x00


	//----- nvinfo : EIATTR_KPARAM_INFO
	.align		4
.L_21:
        /*0068*/ 	.byte	0x04, 0x17
        /*006a*/ 	.short	(.L_23 - .L_22)
.L_22:
        /*006c*/ 	.word	0x00000000
        /*0070*/ 	.short	0x0008
        /*0072*/ 	.short	0x0040
        /*0074*/ 	.byte	0x00, 0xf5, 0x21, 0x00


	//----- nvinfo : EIATTR_KPARAM_INFO
	.align		4
.L_23:
        /*0078*/ 	.byte	0x04, 0x17
        /*007a*/ 	.short	(.L_25 - .L_24)
.L_24:
        /*007c*/ 	.word	0x00000000
        /*0080*/ 	.short	0x0007
        /*0082*/ 	.short	0x0038
        /*0084*/ 	.byte	0x00, 0xf5, 0x21, 0x00


	//----- nvinfo : EIATTR_KPARAM_INFO
	.align		4
.L_25:
        /*0088*/ 	.byte	0x04, 0x17
        /*008a*/ 	.short	(.L_27 - .L_26)
.L_26:
        /*008c*/ 	.word	0x00000000
        /*0090*/ 	.short	0x0006
        /*0092*/ 	.short	0x0030
        /*0094*/ 	.byte	0x00, 0xf5, 0x21, 0x00


	//----- nvinfo : EIATTR_KPARAM_INFO
	.align		4
.L_27:
        /*0098*/ 	.byte	0x04, 0x17
        /*009a*/ 	.short	(.L_29 - .L_28)
.L_28:
        /*009c*/ 	.word	0x00000000
        /*00a0*/ 	.short	0x0005
        /*00a2*/ 	.short	0x0028
        /*00a4*/ 	.byte	0x00, 0xf5, 0x21, 0x00


	//----- nvinfo : EIATTR_KPARAM_INFO
	.align		4
.L_29:
        /*00a8*/ 	.byte	0x04, 0x17
        /*00aa*/ 	.short	(.L_31 - .L_30)
.L_30:
        /*00ac*/ 	.word	0x00000000
        /*00b0*/ 	.short	0x0004
        /*00b2*/ 	.short	0x0020
        /*00b4*/ 	.byte	0x00, 0xf5, 0x21, 0x00


	//----- nvinfo : EIATTR_KPARAM_INFO
	.align		4
.L_31:
        /*00b8*/ 	.byte	0x04, 0x17
        /*00ba*/ 	.short	(.L_33 - .L_32)
.L_32:
        /*00bc*/ 	.word	0x00000000
        /*00c0*/ 	.short	0x0003
        /*00c2*/ 	.short	0x0018
        /*00c4*/ 	.byte	0x00, 0xf5, 0x21, 0x00


	//----- nvinfo : EIATTR_KPARAM_INFO
	.align		4
.L_33:
        /*00c8*/ 	.byte	0x04, 0x17
        /*00ca*/ 	.short	(.L_35 - .L_34)
.L_34:
        /*00cc*/ 	.word	0x00000000
        /*00d0*/ 	.short	0x0002
        /*00d2*/ 	.short	0x0010
        /*00d4*/ 	.byte	0x00, 0xf5, 0x21, 0x00


	//----- nvinfo : EIATTR_KPARAM_INFO
	.align		4
.L_35:
        /*00d8*/ 	.byte	0x04, 0x17
        /*00da*/ 	.short	(.L_37 - .L_36)
.L_36:
        /*00dc*/ 	.word	0x00000000
        /*00e0*/ 	.short	0x0001
        /*00e2*/ 	.short	0x0008
        /*00e4*/ 	.byte	0x00, 0xf5, 0x21, 0x00


	//----- nvinfo : EIATTR_KPARAM_INFO
	.align		4
.L_37:
        /*00e8*/ 	.byte	0x04, 0x17
        /*00ea*/ 	.short	(.L_39 - .L_38)
.L_38:
        /*00ec*/ 	.word	0x00000000
        /*00f0*/ 	.short	0x0000
        /*00f2*/ 	.short	0x0000
        /*00f4*/ 	.byte	0x00, 0xf5, 0x21, 0x00


	//----- nvinfo : EIATTR_SPARSE_MMA_MASK
	.align		4
.L_39:
        /*00f8*/ 	.byte	0x03, 0x50
        /*00fa*/ 	.short	0x0000


	//----- nvinfo : EIATTR_MAXREG_COUNT
	.align		4
        /*00fc*/ 	.byte	0x03, 0x1b
        /*00fe*/ 	.short	0x00ff


	//----- nvinfo : EIATTR_MERCURY_ISA_VERSION
	.align		4
        /*0100*/ 	.byte	0x03, 0x5f
        /*0102*/ 	.short	0x0101


	//----- nvinfo : EIATTR_VRC_CTA_INIT_COUNT
	.align		4
        /*0104*/ 	.byte	0x02, 0x4a
	.zero		1
	.zero		1


	//----- nvinfo : EIATTR_EXIT_INSTR_OFFSETS
	.align		4
        /*0108*/ 	.byte	0x04, 0x1c
        /*010a*/ 	.short	(.L_41 - .L_40)


	//   ....[0]....
.L_40:
        /*010c*/ 	.word	0x00001900


	//----- nvinfo : EIATTR_CRS_STACK_SIZE
	.align		4
.L_41:
        /*0110*/ 	.byte	0x04, 0x1e
        /*0112*/ 	.short	(.L_43 - .L_42)
.L_42:
        /*0114*/ 	.word	0x00000000


	//----- nvinfo : EIATTR_CBANK_PARAM_SIZE
	.align		4
.L_43:
        /*0118*/ 	.byte	0x03, 0x19
        /*011a*/ 	.short	0x0078


	//----- nvinfo : EIATTR_PARAM_CBANK
	.align		4
        /*011c*/ 	.byte	0x04, 0x0a
        /*011e*/ 	.short	(.L_45 - .L_44)
	.align		4
.L_44:
        /*0120*/ 	.word	index@(.nv.constant0._Z7mappingPdPKdS1_S1_S1_S1_S1_S1_S1_S1_S1_S1_S1_PKiS3_)
        /*0124*/ 	.short	0x0380
        /*0126*/ 	.short	0x0078


	//----- nvinfo : EIATTR_SW_WAR
	.align		4
.L_45:
        /*0128*/ 	.byte	0x04, 0x36
        /*012a*/ 	.short	(.L_47 - .L_46)
.L_46:
        /*012c*/ 	.word	0x00000008
.L_47:


//--------------------- .nv.callgraph             --------------------------
	.section	.nv.callgraph,"",@"SHT_CUDA_CALLGRAPH"
	.align	4
	.sectionentsize	8
	.align		4
        /*0000*/ 	.word	0x00000000
	.align		4
        /*0004*/ 	.word	0xffffffff
	.align		4
        /*0008*/ 	.word	0x00000000
	.align		4
        /*000c*/ 	.word	0xfffffffe
	.align		4
        /*0010*/ 	.word	0x00000000
	.align		4
        /*0014*/ 	.word	0xfffffffd
	.align		4
        /*0018*/ 	.word	0x00000000
	.align		4
        /*001c*/ 	.word	0xfffffffc


//--------------------- .text._Z7mappingPdPKdS1_S1_S1_S1_S1_S1_S1_S1_S1_S1_S1_PKiS3_ --------------------------
	.section	.text._Z7mappingPdPKdS1_S1_S1_S1_S1_S1_S1_S1_S1_S1_S1_PKiS3_,"ax",@progbits
	.align	128
        .global         _Z7mappingPdPKdS1_S1_S1_S1_S1_S1_S1_S1_S1_S1_S1_PKiS3_
        .type           _Z7mappingPdPKdS1_S1_S1_S1_S1_S1_S1_S1_S1_S1_S1_PKiS3_,@function
        .size           _Z7mappingPdPKdS1_S1_S1_S1_S1_S1_S1_S1_S1_S1_S1_PKiS3_,(.L_x_22 - _Z7mappingPdPKdS1_S1_S1_S1_S1_S1_S1_S1_S1_S1_S1_PKiS3_)
        .other          _Z7mappingPdPKdS1_S1_S1_S1_S1_S1_S1_S1_S1_S1_S1_PKiS3_,@"STO_CUDA_ENTRY STV_DEFAULT"
_Z7mappingPdPKdS1_S1_S1_S1_S1_S1_S1_S1_S1_S1_S1_PKiS3_:
.text._Z7mappingPdPKdS1_S1_S1_S1_S1_S1_S1_S1_S1_S1_S1_PKiS3_:
[----:B------:R-:W-:Y:S08]  /*0000*/  LDC R1, c[0x0][0x37c] ;  /* 0x0000df00ff017b82 */ /* 0x000ff00000000800 */
[----:B------:R-:W0:Y:S01]  /*0010*/  LDC.64 R2, c[0x0][0x3d8] ;  /* 0x0000f600ff027b82 */ /* 0x000e220000000a00 */
[----:B------:R-:W0:Y:S07]  /*0020*/  LDCU.64 UR4, c[0x0][0x358] ;  /* 0x00006b00ff0477ac */ /* 0x000e2e0008000a00 */
[----:B------:R-:W1:Y:S08]  /*0030*/  LDC.64 R30, c[0x0][0x3d0] ;  /* 0x0000f400ff1e7b82 */ /* 0x000e700000000a00 */
[----:B------:R-:W2:Y:S01]  /*0040*/  LDC.64 R36, c[0x0][0x3a8] ;  /* 0x0000ea00ff247b82 */ /* 0x000ea20000000a00 */
[----:B0-----:R-:W3:Y:S04]  /*0050*/  LDG.E.64 R2, desc[UR4][R2.64] ;  /* 0x0000000402027981 */ /* 0x001ee8000c1e1b00 */
[----:B-1----:R-:W4:Y:S04]  /*0060*/  LDG.E.64 R30, desc[UR4][R30.64] ;  /* 0x000000041e1e7981 */ /* 0x002f28000c1e1b00 */
[----:B--2---:R-:W2:Y:S04]  /*0070*/  LDG.E.64 R20, desc[UR4][R36.64+0x20] ;  /* 0x0000200424147981 */ /* 0x004ea8000c1e1b00 */
[----:B------:R-:W5:Y:S04]  /*0080*/  LDG.E.64 R24, desc[UR4][R36.64] ;  /* 0x0000000424187981 */ /* 0x000f68000c1e1b00 */
[----:B------:R-:W5:Y:S01]  /*0090*/  LDG.E.64 R28, desc[UR4][R36.64+0x28] ;  /* 0x00002804241c7981 */ /* 0x000f62000c1e1b00 */
[----:B------:R-:W0:Y:S03]  /*00a0*/  LDC.64 R22, c[0x0][0x3e0] ;  /* 0x0000f800ff167b82 */ /* 0x000e260000000a00 */
[----:B------:R-:W5:Y:S04]  /*00b0*/  LDG.E.64 R10, desc[UR4][R36.64+0x8] ;  /* 0x00000804240a7981 */ /* 0x000f68000c1e1b00 */
[----:B------:R-:W5:Y:S01]  /*00c0*/  LDG.E.64 R18, desc[UR4][R36.64+0x40] ;  /* 0x0000400424127981 */ /* 0x000f62000c1e1b00 */
[----:B------:R-:W1:Y:S03]  /*00d0*/  LDC.64 R8, c[0x0][0x3b0] ;  /* 0x0000ec00ff087b82 */ /* 0x000e660000000a00 */
[----:B------:R-:W5:Y:S04]  /*00e0*/  LDG.E.64 R16, desc[UR4][R36.64+0x48] ;  /* 0x0000480424107981 */ /* 0x000f68000c1e1b00 */
[----:B------:R-:W5:Y:S04]  /*00f0*/  LDG.E.64 R14, desc[UR4][R36.64+0x68] ;  /* 0x00006804240e7981 */ /* 0x000f68000c1e1b00 */
[----:B------:R-:W5:Y:S04]  /*0100*/  LDG.E.64 R26, desc[UR4][R36.64+0x60] ;  /* 0x00006004241a7981 */ /* 0x000f68000c1e1b00 */
[----:B0-----:R-:W5:Y:S04]  /*0110*/  LDG.E.64 R22, desc[UR4][R22.64] ;  /* 0x0000000416167981 */ /* 0x001f68000c1e1b00 */
[----:B-1----:R-:W5:Y:S04]  /*0120*/  LDG.E.64 R32, desc[UR4][R8.64+0x28] ;  /* 0x0000280408207981 */ /* 0x002f68000c1e1b00 */
[----:B------:R-:W5:Y:S01]  /*0130*/  LDG.E.64 R12, desc[UR4][R8.64+0x10] ;  /* 0x00001004080c7981 */ /* 0x000f62000c1e1b00 */
[----:B------:R-:W0:Y:S01]  /*0140*/  S2R R7, SR_TID.Y ;  /* 0x0000000000077919 */ /* 0x000e220000002200 */
[----:B------:R-:W1:Y:S08]  /*0150*/  LDC R5, c[0x0][0x360] ;  /* 0x0000d800ff057b82 */ /* 0x000e700000000800 */
[----:B------:R-:W0:Y:S08]  /*0160*/  S2UR UR7, SR_CTAID.Y ;  /* 0x00000000000779c3 */ /* 0x000e300000002600 */
[----:B------:R-:W0:Y:S01]  /*0170*/  LDC R0, c[0x0][0x364] ;  /* 0x0000d900ff007b82 */ /* 0x000e220000000800 */
[----:B------:R-:W1:Y:S07]  /*0180*/  S2R R4, SR_TID.X ;  /* 0x0000000000047919 */ /* 0x000e6e0000002100 */
[----:B------:R-:W1:Y:S01]  /*0190*/  S2UR UR6, SR_CTAID.X ;  /* 0x00000000000679c3 */ /* 0x000e620000002500 */
[----:B0-----:R-:W-:-:S04]  /*01a0*/  IMAD R6, R0, UR7, R7 ;  /* 0x0000000700067c24 */ /* 0x001fc8000f8e0207 */
[----:B------:R-:W3:Y:S01]  /*01b0*/  I2F.F64.U32 R34, R6 ;  /* 0x0000000600227312 */ /* 0x000ee20000201800 */
[----:B-1----:R-:W-:Y:S01]  /*01c0*/  IMAD R4, R5, UR6, R4 ;  /* 0x0000000605047c24 */ /* 0x002fe2000f8e0204 */
[----:B------:R-:W0:Y:S01]  /*01d0*/  S2R R7, SR_TID.Z ;  /* 0x0000000000077919 */ /* 0x000e220000002300 */
[----:B---3--:R-:W-:-:S05]  /*01e0*/  DMUL R2, R34, R2 ;  /* 0x0000000222027228 */ /* 0x008fca0000000000 */
[----:B------:R-:W4:Y:S03]  /*01f0*/  I2F.F64 R34, R4 ;  /* 0x0000000400227312 */ /* 0x000f260000201c00 */
[----:B--2---:R-:W-:Y:S02]  /*0200*/  DMUL R20, R2, R20 ;  /* 0x0000001402147228 */ /* 0x004fe40000000000 */
[----:B----4-:R-:W-:-:S08]  /*0210*/  DMUL R30, R34, R30 ;  /* 0x0000001e221e7228 */ /* 0x010fd00000000000 */
[----:B-----5:R-:W-:Y:S01]  /*0220*/  DFMA R20, R30, R24, R20 ;  /* 0x000000181e14722b */ /* 0x020fe20000000014 */
[----:B------:R-:W2:Y:S01]  /*0230*/  LDG.E.64 R24, desc[UR4][R8.64+0x40] ;  /* 0x0000400408187981 */ /* 0x000ea2000c1e1b00 */
[----:B------:R-:W-:-:S03]  /*0240*/  DMUL R28, R2, R28 ;  /* 0x0000001c021c7228 */ /* 0x000fc60000000000 */
[----:B------:R-:W3:Y:S05]  /*0250*/  LDG.E.64 R2, desc[UR4][R8.64+0x58] ;  /* 0x0000580408027981 */ /* 0x000eea000c1e1b00 */
[----:B------:R-:W-:Y:S02]  /*0260*/  DFMA R10, R30, R10, R28 ;  /* 0x0000000a1e0a722b */ /* 0x000fe4000000001c */
[----:B0-----:R-:W0:Y:S01]  /*0270*/  I2F.F64.U32 R28, R7 ;  /* 0x00000007001c7312 */ /* 0x001e220000201800 */
[----:B------:R-:W4:Y:S01]  /*0280*/  LDG.E.64 R30, desc[UR4][R8.64+0x18] ;  /* 0x00001804081e7981 */ /* 0x000f22000c1e1b00 */
[----:B0-----:R-:W-:-:S03]  /*0290*/  DMUL R22, R28, R22 ;  /* 0x000000161c167228 */ /* 0x001fc60000000000 */
[----:B------:R-:W5:Y:S05]  /*02a0*/  LDG.E.64 R28, desc[UR4][R8.64] ;  /* 0x00000004081c7981 */ /* 0x000f6a000c1e1b00 */
[C---:B------:R-:W-:Y:S01]  /*02b0*/  DFMA R18, R22.reuse, R18, R20 ;  /* 0x000000121612722b */ /* 0x040fe20000000014 */
[----:B------:R-:W5:Y:S01]  /*02c0*/  LDG.E.64 R20, desc[UR4][R8.64+0x30] ;  /* 0x0000300408147981 */ /* 0x000f62000c1e1b00 */
[----:B------:R-:W-:-:S03]  /*02d0*/  DFMA R16, R22, R16, R10 ;  /* 0x000000101610722b */ /* 0x000fc6000000000a */
[----:B------:R-:W5:Y:S05]  /*02e0*/  LDG.E.64 R10, desc[UR4][R8.64+0x48] ;  /* 0x00004804080a7981 */ /* 0x000f6a000c1e1b00 */
[----:B------:R-:W-:Y:S02]  /*02f0*/  DADD R14, R16, R14 ;  /* 0x00000000100e7229 */ /* 0x000fe4000000000e */
[----:B------:R-:W5:Y:S01]  /*0300*/  LDG.E.64 R16, desc[UR4][R8.64+0x20] ;  /* 0x0000200408107981 */ /* 0x000f62000c1e1b00 */
[----:B------:R-:W-:-:S03]  /*0310*/  DADD R26, R18, R26 ;  /* 0x00000000121a7229 */ /* 0x000fc6000000001a */
[----:B------:R-:W5:Y:S02]  /*0320*/  LDG.E.64 R18, desc[UR4][R8.64+0x8] ;  /* 0x0000080408127981 */ /* 0x000f64000c1e1b00 */
[----:B------:R-:W-:-:S08]  /*0330*/  DMUL R32, R14, R32 ;  /* 0x000000200e207228 */ /* 0x000fd00000000000 */
[----:B------:R-:W-:Y:S01]  /*0340*/  DFMA R32, R26, R12, R32 ;  /* 0x0000000c1a20722b */ /* 0x000fe20000000020 */
[----:B------:R-:W5:Y:S04]  /*0350*/  LDG.E.64 R12, desc[UR4][R8.64+0x38] ;  /* 0x00003804080c7981 */ /* 0x000f68000c1e1b00 */
[----:B------:R-:W5:Y:S01]  /*0360*/  LDG.E.64 R8, desc[UR4][R8.64+0x50] ;  /* 0x0000500408087981 */ /* 0x000f62000c1e1b00 */
[----:B------:R-:W0:Y:S01]  /*0370*/  LDCU UR6, c[0x0][0x370] ;  /* 0x00006e00ff0677ac */ /* 0x000e220008000800 */
[----:B------:R-:W1:Y:S01]  /*0380*/  LDCU UR7, c[0x0][0x374] ;  /* 0x00006e80ff0777ac */ /* 0x000e620008000800 */
[----:B------:R-:W-:Y:S01]  /*0390*/  BSSY.RECONVERGENT B0, `(.L_x_0) ;  /* 0x0000025000007945 */ /* 0x000fe20003800200 */
[----:B0-----:R-:W-:Y:S01]  /*03a0*/  IMAD R5, R5, UR6, RZ ;  /* 0x0000000605057c24 */ /* 0x001fe2000f8e02ff */
[----:B--2---:R-:W-:-:S08]  /*03b0*/  DFMA R24, R22, R24, R32 ;  /* 0x000000181618722b */ /* 0x004fd00000000020 */
[----:B---3--:R-:W-:-:S06]  /*03c0*/  DADD R2, R24, R2 ;  /* 0x0000000018027229 */ /* 0x008fcc0000000002 */
[----:B------:R-:W0:Y:S01]  /*03d0*/  MUFU.RCP64H R25, R3 ;  /* 0x0000000300197308 */ /* 0x000e220000001800 */
[----:B------:R-:W-:Y:S01]  /*03e0*/  IMAD.MOV.U32 R24, RZ, RZ, 0x1 ;  /* 0x00000001ff187424 */ /* 0x000fe200078e00ff */
[----:B----4-:R-:W-:-:S05]  /*03f0*/  DMUL R30, R14, R30 ;  /* 0x0000001e0e1e7228 */ /* 0x010fca0000000000 */
[----:B0-----:R-:W-:-:S08]  /*0400*/  DFMA R32, -R2, R24, 1 ;  /* 0x3ff000000220742b */ /* 0x001fd00000000118 */
[----:B------:R-:W-:Y:S02]  /*0410*/  DFMA R32, R32, R32, R32 ;  /* 0x000000202020722b */ /* 0x000fe40000000020 */
[----:B-----5:R-:W-:-:S06]  /*0420*/  DFMA R28, R26, R28, R30 ;  /* 0x0000001c1a1c722b */ /* 0x020fcc000000001e */
[----:B------:R-:W-:Y:S02]  /*0430*/  DFMA R32, R24, R32, R24 ;  /* 0x000000201820722b */ /* 0x000fe40000000018 */
[----:B------:R-:W-:-:S06]  /*0440*/  DFMA R20, R22, R20, R28 ;  /* 0x000000141614722b */ /* 0x000fcc000000001c */
[----:B------:R-:W-:Y:S02]  /*0450*/  DFMA R24, -R2, R32, 1 ;  /* 0x3ff000000218742b */ /* 0x000fe40000000120 */
[----:B------:R-:W-:-:S06]  /*0460*/  DADD R20, R20, R10 ;  /* 0x0000000014147229 */ /* 0x000fcc000000000a */
[----:B------:R-:W-:-:S08]  /*0470*/  DFMA R32, R32, R24, R32 ;  /* 0x000000182020722b */ /* 0x000fd00000000020 */
[----:B------:R-:W-:Y:S02]  /*0480*/  DMUL R10, R20, R32 ;  /* 0x00000020140a7228 */ /* 0x000fe40000000000 */
[----:B------:R-:W-:-:S06]  /*0490*/  DMUL R16, R14, R16 ;  /* 0x000000100e107228 */ /* 0x000fcc0000000000 */
[----:B------:R-:W-:Y:S02]  /*04a0*/  DFMA R24, -R2, R10, R20 ;  /* 0x0000000a0218722b */ /* 0x000fe40000000114 */
[----:B------:R-:W-:-:S06]  /*04b0*/  DFMA R16, R26, R18, R16 ;  /* 0x000000121a10722b */ /* 0x000fcc0000000010 */
[----:B------:R-:W-:Y:S02]  /*04c0*/  DFMA R10, R32, R24, R10 ;  /* 0x00000018200a722b */ /* 0x000fe4000000000a */
[----:B------:R-:W-:Y:S01]  /*04d0*/  DFMA R12, R22, R12, R16 ;  /* 0x0000000c160c722b */ /* 0x000fe20000000010 */
[----:B------:R-:W-:-:S07]  /*04e0*/  FSETP.GEU.AND P1, PT, |R21|, 6.5827683646048100446e-37, PT ;  /* 0x036000001500780b */ /* 0x000fce0003f2e200 */
[----:B------:R-:W-:-:S05]  /*04f0*/  FFMA R17, RZ, R3, R11 ;  /* 0x00000003ff117223 */ /* 0x000fca000000000b */
[----:B------:R-:W-:Y:S01]  /*0500*/  FSETP.GT.AND P0, PT, |R17|, 1.469367938527859385e-39, PT ;  /* 0x001000001100780b */ /* 0x000fe20003f04200 */
[----:B------:R-:W-:Y:S02]  /*0510*/  IMAD R16, R5, R7, R4 ;  /* 0x0000000705107224 */ /* 0x000fe400078e0204 */
[----:B-1----:R-:W-:Y:S01]  /*0520*/  IMAD R7, R0, UR7, RZ ;  /* 0x0000000700077c24 */ /* 0x002fe2000f8e02ff */
[----:B------:R-:W-:-:S03]  /*0530*/  DADD R4, R12, R8 ;  /* 0x000000000c047229 */ /* 0x000fc60000000008 */
[----:B------:R-:W-:-:S06]  /*0540*/  IMAD R0, R7, R16, R6 ;  /* 0x0000001007007224 */ /* 0x000fcc00078e0206 */
[----:B------:R-:W-:Y:S05]  /*0550*/  @P0 BRA P1, `(.L_x_1) ;  /* 0x0000000000200947 */ /* 0x000fea0000800000 */
[----:B------:R-:W-:Y:S01]  /*0560*/  IMAD.MOV.U32 R18, RZ, RZ, R20 ;  /* 0x000000ffff127224 */ /* 0x000fe200078e0014 */
[----:B------:R-:W-:Y:S01]  /*0570*/  MOV R16, 0x5c0 ;  /* 0x000005c000107802 */ /* 0x000fe20000000f00 */
[----:B------:R-:W-:Y:S02]  /*0580*/  IMAD.MOV.U32 R17, RZ, RZ, R21 ;  /* 0x000000ffff117224 */ /* 0x000fe400078e0015 */
[----:B------:R-:W-:Y:S02]  /*0590*/  IMAD.MOV.U32 R20, RZ, RZ, R2 ;  /* 0x000000ffff147224 */ /* 0x000fe400078e0002 */
[----:B------:R-:W-:-:S07]  /*05a0*/  IMAD.MOV.U32 R19, RZ, RZ, R3 ;  /* 0x000000ffff137224 */ /* 0x000fce00078e0003 */
[----:B------:R-:W-:Y:S05]  /*05b0*/  CALL.REL.NOINC `($__internal_0_$__cuda_sm20_div_rn_f64_full) ;  /* 0x0000001000d47944 */ /* 0x000fea0003c00000 */
[----:B------:R-:W-:Y:S01]  /*05c0*/  MOV R10, R17 ;  /* 0x00000011000a7202 */ /* 0x000fe20000000f00 */
[----:B------:R-:W-:-:S07]  /*05d0*/  IMAD.MOV.U32 R11, RZ, RZ, R18 ;  /* 0x000000ffff0b7224 */ /* 0x000fce00078e0012 */
.L_x_1:
[----:B------:R-:W-:Y:S05]  /*05e0*/  BSYNC.RECONVERGENT B0 ;  /* 0x0000000000007941 */ /* 0x000fea0003800200 */
.L_x_0:
[----:B------:R-:W0:Y:S01]  /*05f0*/  MUFU.RCP64H R7, R3 ;  /* 0x0000000300077308 */ /* 0x000e220000001800 */
[----:B------:R-:W-:Y:S01]  /*0600*/  IMAD.MOV.U32 R6, RZ, RZ, 0x1 ;  /* 0x00000001ff067424 */ /* 0x000fe200078e00ff */
[----:B------:R-:W-:Y:S01]  /*0610*/  FSETP.GEU.AND P1, PT, |R5|, 6.5827683646048100446e-37, PT ;  /* 0x036000000500780b */ /* 0x000fe20003f2e200 */
[----:B------:R-:W-:Y:S04]  /*0620*/  BSSY.RECONVERGENT B0, `(.L_x_2) ;  /* 0x0000014000007945 */ /* 0x000fe80003800200 */
[----:B0-----:R-:W-:-:S08]  /*0630*/  DFMA R8, -R2, R6, 1 ;  /* 0x3ff000000208742b */ /* 0x001fd00000000106 */
[----:B------:R-:W-:-:S08]  /*0640*/  DFMA R8, R8, R8, R8 ;  /* 0x000000080808722b */ /* 0x000fd00000000008 */
[----:B------:R-:W-:-:S08]  /*0650*/  DFMA R8, R6, R8, R6 ;  /* 0x000000080608722b */ /* 0x000fd00000000006 */
[----:B------:R-:W-:-:S08]  /*0660*/  DFMA R6, -R2, R8, 1 ;  /* 0x3ff000000206742b */ /* 0x000fd00000000108 */
[----:B------:R-:W-:-:S08]  /*0670*/  DFMA R12, R8, R6, R8 ;  /* 0x00000006080c722b */ /* 0x000fd00000000008 */
[----:B------:R-:W-:-:S08]  /*0680*/  DMUL R8, R4, R12 ;  /* 0x0000000c04087228 */ /* 0x000fd00000000000 */
[----:B------:R-:W-:-:S08]  /*0690*/  DFMA R6, -R2, R8, R4 ;  /* 0x000000080206722b */ /* 0x000fd00000000104 */
[----:B------:R-:W-:-:S10]  /*06a0*/  DFMA R8, R12, R6, R8 ;  /* 0x000000060c08722b */ /* 0x000fd40000000008 */
[----:B------:R-:W-:-:S05]  /*06b0*/  FFMA R6, RZ, R3, R9 ;  /* 0x00000003ff067223 */ /* 0x000fca0000000009 */
[----:B------:R-:W-:-:S13]  /*06c0*/  FSETP.GT.AND P0, PT, |R6|, 1.469367938527859385e-39, PT ;  /* 0x001000000600780b */ /* 0x000fda0003f04200 */
[----:B------:R-:W-:Y:S05]  /*06d0*/  @P0 BRA P1, `(.L_x_3) ;  /* 0x0000000000200947 */ /* 0x000fea0000800000 */
[----:B------:R-:W-:Y:S01]  /*06e0*/  IMAD.MOV.U32 R18, RZ, RZ, R4 ;  /* 0x000000ffff127224 */ /* 0x000fe200078e0004 */
[----:B------:R-:W-:Y:S01]  /*06f0*/  MOV R19, R3 ;  /* 0x0000000300137202 */ /* 0x000fe20000000f00 */
[----:B------:R-:W-:Y:S01]  /*0700*/  IMAD.MOV.U32 R17, RZ, RZ, R5 ;  /* 0x000000ffff117224 */ /* 0x000fe200078e0005 */
[----:B------:R-:W-:Y:S01]  /*0710*/  MOV R16, 0x740 ;  /* 0x0000074000107802 */ /* 0x000fe20000000f00 */
[----:B------:R-:W-:-:S07]  /*0720*/  IMAD.MOV.U32 R20, RZ, RZ, R2 ;  /* 0x000000ffff147224 */ /* 0x000fce00078e0002 */
[----:B------:R-:W-:Y:S05]  /*0730*/  CALL.REL.NOINC `($__internal_0_$__cuda_sm20_div_rn_f64_full) ;  /* 0x0000001000747944 */ /* 0x000fea0003c00000 */
[----:B------:R-:W-:Y:S02]  /*0740*/  IMAD.MOV.U32 R8, RZ, RZ, R17 ;  /* 0x000000ffff087224 */ /* 0x000fe400078e0011 */
[----:B------:R-:W-:-:S07]  /*0750*/  IMAD.MOV.U32 R9, RZ, RZ, R18 ;  /* 0x000000ffff097224 */ /* 0x000fce00078e0012 */
.L_x_3:
[----:B------:R-:W-:Y:S05]  /*0760*/  BSYNC.RECONVERGENT B0 ;  /* 0x0000000000007941 */ /* 0x000fea0003800200 */
.L_x_2:
[----:B------:R-:W0:Y:S02]  /*0770*/  LDC.64 R32, c[0x0][0x3b8] ;  /* 0x0000ee00ff207b82 */ /* 0x000e240000000a00 */
[----:B0-----:R-:W2:Y:S04]  /*0780*/  LDG.E.64 R4, desc[UR4][R32.64+0x28] ;  /* 0x0000280420047981 */ /* 0x001ea8000c1e1b00 */
[----:B------:R-:W3:Y:S04]  /*0790*/  LDG.E.64 R12, desc[UR4][R32.64+0x10] ;  /* 0x00001004200c7981 */ /* 0x000ee8000c1e1b00 */
[----:B------:R-:W4:Y:S04]  /*07a0*/  LDG.E.64 R2, desc[UR4][R32.64+0x40] ;  /* 0x0000400420027981 */ /* 0x000f28000c1e1b00 */
[----:B------:R-:W5:Y:S04]  /*07b0*/  LDG.E.64 R30, desc[UR4][R32.64+0x58] ;  /* 0x00005804201e7981 */ /* 0x000f68000c1e1b00 */
[----:B------:R-:W5:Y:S04]  /*07c0*/  LDG.E.64 R20, desc[UR4][R32.64+0x18] ;  /* 0x0000180420147981 */ /* 0x000f68000c1e1b00 */
[----:B------:R-:W5:Y:S04]  /*07d0*/  LDG.E.64 R28, desc[UR4][R32.64] ;  /* 0x00000004201c7981 */ /* 0x000f68000c1e1b00 */
[----:B------:R-:W5:Y:S04]  /*07e0*/  LDG.E.64 R24, desc[UR4][R32.64+0x30] ;  /* 0x0000300420187981 */ /* 0x000f68000c1e1b00 */
[----:B------:R-:W5:Y:S04]  /*07f0*/  LDG.E.64 R6, desc[UR4][R32.64+0x48] ;  /* 0x0000480420067981 */ /* 0x000f68000c1e1b00 */
[----:B------:R-:W5:Y:S01]  /*0800*/  LDG.E.64 R16, desc[UR4][R32.64+0x20] ;  /* 0x0000200420107981 */ /* 0x000f62000c1e1b00 */
[----:B--2---:R-:W-:-:S03]  /*0810*/  DMUL R18, R14, R4 ;  /* 0x000000040e127228 */ /* 0x004fc60000000000 */
[----:B------:R-:W2:Y:S05]  /*0820*/  LDG.E.64 R4, desc[UR4][R32.64+0x8] ;  /* 0x0000080420047981 */ /* 0x000eaa000c1e1b00 */
[----:B---3--:R-:W-:Y:S01]  /*0830*/  DFMA R34, R26, R12, R18 ;  /* 0x0000000c1a22722b */ /* 0x008fe20000000012 */
[----:B------:R-:W3:Y:S04]  /*0840*/  LDG.E.64 R12, desc[UR4][R32.64+0x38] ;  /* 0x00003804200c7981 */ /* 0x000ee8000c1e1b00 */
[----:B------:R-:W3:Y:S01]  /*0850*/  LDG.E.64 R18, desc[UR4][R32.64+0x50] ;  /* 0x0000500420127981 */ /* 0x000ee2000c1e1b00 */
[----:B------:R-:W-:Y:S02]  /*0860*/  BSSY.RECONVERGENT B0, `(.L_x_4) ;  /* 0x0000021000007945 */ /* 0x000fe40003800200 */
[----:B----4-:R-:W-:-:S02]  /*0870*/  DFMA R2, R22, R2, R34 ;  /* 0x000000021602722b */ /* 0x010fc40000000022 */
[----:B-----5:R-:W-:-:S06]  /*0880*/  DMUL R20, R14, R20 ;  /* 0x000000140e147228 */ /* 0x020fcc0000000000 */
[----:B------:R-:W-:Y:S01]  /*0890*/  DADD R2, R2, R30 ;  /* 0x0000000002027229 */ /* 0x000fe2000000001e */
[----:B------:R-:W-:Y:S01]  /*08a0*/  IMAD.MOV.U32 R30, RZ, RZ, 0x1 ;  /* 0x00000001ff1e7424 */ /* 0x000fe200078e00ff */
[----:B------:R-:W-:-:S04]  /*08b0*/  DFMA R20, R26, R28, R20 ;  /* 0x0000001c1a14722b */ /* 0x000fc80000000014 */
[----:B------:R-:W0:Y:S01]  /*08c0*/  MUFU.RCP64H R31, R3 ;  /* 0x00000003001f7308 */ /* 0x000e220000001800 */
[----:B------:R-:W-:-:S03]  /*08d0*/  DMUL R16, R14, R16 ;  /* 0x000000100e107228 */ /* 0x000fc60000000000 */
[----:B------:R-:W-:-:S08]  /*08e0*/  DFMA R20, R22, R24, R20 ;  /* 0x000000181614722b */ /* 0x000fd00000000014 */
[----:B------:R-:W-:Y:S02]  /*08f0*/  DADD R20, R20, R6 ;  /* 0x0000000014147229 */ /* 0x000fe40000000006 */
[----:B0-----:R-:W-:-:S08]  /*0900*/  DFMA R34, -R2, R30, 1 ;  /* 0x3ff000000222742b */ /* 0x001fd0000000011e */
[----:B------:R-:W-:Y:S01]  /*0910*/  FSETP.GEU.AND P1, PT, |R21|, 6.5827683646048100446e-37, PT ;  /* 0x036000001500780b */ /* 0x000fe20003f2e200 */
[----:B------:R-:W-:-:S08]  /*0920*/  DFMA R34, R34, R34, R34 ;  /* 0x000000222222722b */ /* 0x000fd00000000022 */
[----:B------:R-:W-:-:S08]  /*0930*/  DFMA R34, R30, R34, R30 ;  /* 0x000000221e22722b */ /* 0x000fd0000000001e */
[----:B------:R-:W-:-:S08]  /*0940*/  DFMA R24, -R2, R34, 1 ;  /* 0x3ff000000218742b */ /* 0x000fd00000000122 */
[----:B------:R-:W-:-:S08]  /*0950*/  DFMA R24, R34, R24, R34 ;  /* 0x000000182218722b */ /* 0x000fd00000000022 */
[----:B------:R-:W-:-:S08]  /*0960*/  DMUL R6, R20, R24 ;  /* 0x0000001814067228 */ /* 0x000fd00000000000 */
[----:B------:R-:W-:-:S08]  /*0970*/  DFMA R28, -R2, R6, R20 ;  /* 0x00000006021c722b */ /* 0x000fd00000000114 */
[----:B------:R-:W-:Y:S02]  /*0980*/  DFMA R6, R24, R28, R6 ;  /* 0x0000001c1806722b */ /* 0x000fe40000000006 */
[----:B--2---:R-:W-:-:S08]  /*0990*/  DFMA R4, R26, R4, R16 ;  /* 0x000000041a04722b */ /* 0x004fd00000000010 */
[----:B---3--:R-:W-:Y:S01]  /*09a0*/  DFMA R12, R22, R12, R4 ;  /* 0x0000000c160c722b */ /* 0x008fe20000000004 */
[----:B------:R-:W-:-:S05]  /*09b0*/  FFMA R4, RZ, R3, R7 ;  /* 0x00000003ff047223 */ /* 0x000fca0000000007 */
[----:B------:R-:W-:Y:S02]  /*09c0*/  FSETP.GT.AND P0, PT, |R4|, 1.469367938527859385e-39, PT ;  /* 0x001000000400780b */ /* 0x000fe40003f04200 */
[----:B------:R-:W-:-:S11]  /*09d0*/  DADD R12, R12, R18 ;  /* 0x000000000c0c7229 */ /* 0x000fd60000000012 */
        /* <DEDUP_REMOVED lines=9> */
.L_x_5:
[----:B------:R-:W-:Y:S05]  /*0a70*/  BSYNC.RECONVERGENT B0 ;  /* 0x0000000000007941 */ /* 0x000fea0003800200 */
.L_x_4:
        /* <DEDUP_REMOVED lines=23> */
.L_x_7:
[----:B------:R-:W-:Y:S05]  /*0bf0*/  BSYNC.RECONVERGENT B0 ;  /* 0x0000000000007941 */ /* 0x000fea0003800200 */
.L_x_6:
        /* <DEDUP_REMOVED lines=8> */
[----:B------:R-:W5:Y:S01]  /*0c80*/  LDG.E.64 R2, desc[UR4][R30.64+0x48] ;  /* 0x000048041e027981 */ /* 0x000f62000c1e1b00 */
[----:B--2---:R-:W-:-:S08]  /*0c90*/  DMUL R32, R14, R32 ;  /* 0x000000200e207228 */ /* 0x004fd00000000000 */
[----:B---3--:R-:W-:Y:S01]  /*0ca0*/  DFMA R32, R26, R18, R32 ;  /* 0x000000121a20722b */ /* 0x008fe20000000020 */
[----:B------:R-:W2:Y:S07]  /*0cb0*/  LDG.E.64 R18, desc[UR4][R30.64+0x20] ;  /* 0x000020041e127981 */ /* 0x000eae000c1e1b00 */
[----:B----4-:R-:W-:Y:S02]  /*0cc0*/  DFMA R20, R22, R20, R32 ;  /* 0x000000141614722b */ /* 0x010fe40000000020 */
[----:B-----5:R-:W-:Y:S01]  /*0cd0*/  DMUL R32, R14, R16 ;  /* 0x000000100e207228 */ /* 0x020fe20000000000 */
[----:B------:R-:W3:Y:S07]  /*0ce0*/  LDG.E.64 R16, desc[UR4][R30.64+0x8] ;  /* 0x000008041e107981 */ /* 0x000eee000c1e1b00 */
[----:B------:R-:W-:Y:S01]  /*0cf0*/  DFMA R34, R26, R12, R32 ;  /* 0x0000000c1a22722b */ /* 0x000fe20000000020 */
[----:B------:R-:W4:Y:S04]  /*0d00*/  LDG.E.64 R12, desc[UR4][R30.64+0x38] ;  /* 0x000038041e0c7981 */ /* 0x000f28000c1e1b00 */
[----:B------:R0:W5:Y:S01]  /*0d10*/  LDG.E.64 R32, desc[UR4][R30.64+0x50] ;  /* 0x000050041e207981 */ /* 0x000162000c1e1b00 */
[----:B------:R-:W-:Y:S01]  /*0d20*/  DADD R20, R20, R2 ;  /* 0x0000000014147229 */ /* 0x000fe20000000002 */
[----:B------:R-:W-:Y:S01]  /*0d30*/  BSSY.RECONVERGENT B0, `(.L_x_8) ;  /* 0x000001d000007945 */ /* 0x000fe20003800200 */
[----:B------:R-:W-:-:S08]  /*0d40*/  DFMA R24, R22, R24, R34 ;  /* 0x000000181618722b */ /* 0x000fd00000000022 */
[----:B------:R-:W-:Y:S01]  /*0d50*/  DADD R28, R24, R28 ;  /* 0x00000000181c7229 */ /* 0x000fe2000000001c */
[----:B------:R-:W-:Y:S01]  /*0d60*/  FSETP.GEU.AND P1, PT, |R21|, 6.5827683646048100446e-37, PT ;  /* 0x036000001500780b */ /* 0x000fe20003f2e200 */
[----:B------:R-:W-:-:S04]  /*0d70*/  IMAD.MOV.U32 R24, RZ, RZ, 0x1 ;  /* 0x00000001ff187424 */ /* 0x000fc800078e00ff */
[----:B------:R-:W1:Y:S02]  /*0d80*/  MUFU.RCP64H R25, R29 ;  /* 0x0000001d00197308 */ /* 0x000e640000001800 */
[----:B-1----:R-:W-:-:S08]  /*0d90*/  DFMA R34, -R28, R24, 1 ;  /* 0x3ff000001c22742b */ /* 0x002fd00000000118 */
[----:B------:R-:W-:-:S08]  /*0da0*/  DFMA R34, R34, R34, R34 ;  /* 0x000000222222722b */ /* 0x000fd00000000022 */
[----:B------:R-:W-:-:S08]  /*0db0*/  DFMA R34, R24, R34, R24 ;  /* 0x000000221822722b */ /* 0x000fd00000000018 */
[----:B------:R-:W-:-:S08]  /*0dc0*/  DFMA R24, -R28, R34, 1 ;  /* 0x3ff000001c18742b */ /* 0x000fd00000000122 */
[----:B------:R-:W-:-:S08]  /*0dd0*/  DFMA R24, R34, R24, R34 ;  /* 0x000000182218722b */ /* 0x000fd00000000022 */
[----:B------:R-:W-:-:S08]  /*0de0*/  DMUL R2, R20, R24 ;  /* 0x0000001814027228 */ /* 0x000fd00000000000 */
[----:B0-----:R-:W-:-:S08]  /*0df0*/  DFMA R30, -R28, R2, R20 ;  /* 0x000000021c1e722b */ /* 0x001fd00000000114 */
[----:B------:R-:W-:Y:S02]  /*0e00*/  DFMA R2, R24, R30, R2 ;  /* 0x0000001e1802722b */ /* 0x000fe40000000002 */
[----:B--2---:R-:W-:-:S08]  /*0e10*/  DMUL R18, R14, R18 ;  /* 0x000000120e127228 */ /* 0x004fd00000000000 */
[----:B---3--:R-:W-:-:S08]  /*0e20*/  DFMA R16, R26, R16, R18 ;  /* 0x000000101a10722b */ /* 0x008fd00000000012 */
[----:B----4-:R-:W-:Y:S01]  /*0e30*/  DFMA R12, R22, R12, R16 ;  /* 0x0000000c160c722b */ /* 0x010fe20000000010 */
[----:B------:R-:W-:-:S05]  /*0e40*/  FFMA R16, RZ, R29, R3 ;  /* 0x0000001dff107223 */ /* 0x000fca0000000003 */
[----:B------:R-:W-:Y:S02]  /*0e50*/  FSETP.GT.AND P0, PT, |R16|, 1.469367938527859385e-39, PT ;  /* 0x001000001000780b */ /* 0x000fe40003f04200 */
[----:B-----5:R-:W-:-:S11]  /*0e60*/  DADD R30, R12, R32 ;  /* 0x000000000c1e7229 */ /* 0x020fd60000000020 */
[----:B------:R-:W-:Y:S05]  /*0e70*/  @P0 BRA P1, `(.L_x_9) ;  /* 0x0000000000200947 */ /* 0x000fea0000800000 */
[----:B------:R-:W-:Y:S01]  /*0e80*/  MOV R18, R20 ;  /* 0x0000001400127202 */ /* 0x000fe20000000f00 */
[----:B------:R-:W-:Y:S01]  /*0e90*/  IMAD.MOV.U32 R17, RZ, RZ, R21 ;  /* 0x000000ffff117224 */ /* 0x000fe200078e0015 */
[----:B------:R-:W-:Y:S01]  /*0ea0*/  MOV R16, 0xee0 ;  /* 0x00000ee000107802 */ /* 0x000fe20000000f00 */
[----:B------:R-:W-:Y:S02]  /*0eb0*/  IMAD.MOV.U32 R20, RZ, RZ, R28 ;  /* 0x000000ffff147224 */ /* 0x000fe400078e001c */
[----:B------:R-:W-:-:S07]  /*0ec0*/  IMAD.MOV.U32 R19, RZ, RZ, R29 ;  /* 0x000000ffff137224 */ /* 0x000fce00078e001d */
[----:B------:R-:W-:Y:S05]  /*0ed0*/  CALL.REL.NOINC `($__internal_0_$__cuda_sm20_div_rn_f64_full) ;  /* 0x00000008008c7944 */ /* 0x000fea0003c00000 */
[----:B------:R-:W-:Y:S02]  /*0ee0*/  IMAD.MOV.U32 R2, RZ, RZ, R17 ;  /* 0x000000ffff027224 */ /* 0x000fe400078e0011 */
[----:B------:R-:W-:-:S07]  /*0ef0*/  IMAD.MOV.U32 R3, RZ, RZ, R18 ;  /* 0x000000ffff037224 */ /* 0x000fce00078e0012 */
.L_x_9:
[----:B------:R-:W-:Y:S05]  /*0f00*/  BSYNC.RECONVERGENT B0 ;  /* 0x0000000000007941 */ /* 0x000fea0003800200 */
.L_x_8:
[----:B------:R-:W0:Y:S01]  /*0f10*/  MUFU.RCP64H R13, R29 ;  /* 0x0000001d000d7308 */ /* 0x000e220000001800 */
[----:B------:R-:W-:Y:S01]  /*0f20*/  MOV R12, 0x1 ;  /* 0x00000001000c7802 */ /* 0x000fe20000000f00 */
[----:B------:R-:W-:Y:S01]  /*0f30*/  BSSY.RECONVERGENT B0, `(.L_x_10) ;  /* 0x0000015000007945 */ /* 0x000fe20003800200 */
[----:B------:R-:W-:-:S04]  /*0f40*/  FSETP.GEU.AND P1, PT, |R31|, 6.5827683646048100446e-37, PT ;  /* 0x036000001f00780b */ /* 0x000fc80003f2e200 */
        /* <DEDUP_REMOVED lines=12> */
[----:B------:R-:W-:Y:S01]  /*1010*/  MOV R16, 0x1060 ;  /* 0x0000106000107802 */ /* 0x000fe20000000f00 */
[----:B------:R-:W-:Y:S02]  /*1020*/  IMAD.MOV.U32 R17, RZ, RZ, R31 ;  /* 0x000000ffff117224 */ /* 0x000fe400078e001f */
[----:B------:R-:W-:Y:S02]  /*1030*/  IMAD.MOV.U32 R20, RZ, RZ, R28 ;  /* 0x000000ffff147224 */ /* 0x000fe400078e001c */
[----:B------:R-:W-:-:S07]  /*1040*/  IMAD.MOV.U32 R19, RZ, RZ, R29 ;  /* 0x000000ffff137224 */ /* 0x000fce00078e001d */
[----:B------:R-:W-:Y:S05]  /*1050*/  CALL.REL.NOINC `($__internal_0_$__cuda_sm20_div_rn_f64_full) ;  /* 0x00000008002c7944 */ /* 0x000fea0003c00000 */
[----:B------:R-:W-:Y:S01]  /*1060*/  IMAD.MOV.U32 R12, RZ, RZ, R17 ;  /* 0x000000ffff0c7224 */ /* 0x000fe200078e0011 */
[----:B------:R-:W-:-:S07]  /*1070*/  MOV R13, R18 ;  /* 0x00000012000d7202 */ /* 0x000fce0000000f00 */
.L_x_11:
[----:B------:R-:W-:Y:S05]  /*1080*/  BSYNC.RECONVERGENT B0 ;  /* 0x0000000000007941 */ /* 0x000fea0003800200 */
.L_x_10:
[----:B------:R-:W0:Y:S02]  /*1090*/  LDC.64 R24, c[0x0][0x3c8] ;  /* 0x0000f200ff187b82 */ /* 0x000e240000000a00 */
[----:B0-----:R-:W2:Y:S04]  /*10a0*/  LDG.E.64 R28, desc[UR4][R24.64+0x18] ;  /* 0x00001804181c7981 */ /* 0x001ea8000c1e1b00 */
[----:B------:R-:W3:Y:S04]  /*10b0*/  LDG.E.64 R34, desc[UR4][R24.64] ;  /* 0x0000000418227981 */ /* 0x000ee8000c1e1b00 */
[----:B------:R-:W4:Y:S04]  /*10c0*/  LDG.E.64 R18, desc[UR4][R24.64+0x28] ;  /* 0x0000280418127981 */ /* 0x000f28000c1e1b00 */
[----:B------:R-:W5:Y:S04]  /*10d0*/  LDG.E.64 R32, desc[UR4][R24.64+0x10] ;  /* 0x0000100418207981 */ /* 0x000f68000c1e1b00 */
[----:B------:R-:W5:Y:S04]  /*10e0*/  LDG.E.64 R16, desc[UR4][R24.64+0x20] ;  /* 0x0000200418107981 */ /* 0x000f68000c1e1b00 */
[----:B------:R-:W5:Y:S04]  /*10f0*/  LDG.E.64 R20, desc[UR4][R24.64+0x30] ;  /* 0x0000300418147981 */ /* 0x000f68000c1e1b00 */
[----:B------:R-:W5:Y:S01]  /*1100*/  LDG.E.64 R30, desc[UR4][R24.64+0x58] ;  /* 0x00005804181e7981 */ /* 0x000f62000c1e1b00 */
[----:B--2---:R-:W-:-:S08]  /*1110*/  DMUL R28, R14, R28 ;  /* 0x0000001c0e1c7228 */ /* 0x004fd00000000000 */
[----:B---3--:R-:W-:Y:S02]  /*1120*/  DFMA R34, R26, R34, R28 ;  /* 0x000000221a22722b */ /* 0x008fe4000000001c */
[----:B------:R-:W2:Y:S01]  /*1130*/  LDG.E.64 R28, desc[UR4][R24.64+0x40] ;  /* 0x00004004181c7981 */ /* 0x000ea2000c1e1b00 */
[----:B----4-:R-:W-:-:S08]  /*1140*/  DMUL R18, R14, R18 ;  /* 0x000000120e127228 */ /* 0x010fd00000000000 */
[----:B-----5:R-:W-:Y:S02]  /*1150*/  DFMA R32, R26, R32, R18 ;  /* 0x000000201a20722b */ /* 0x020fe40000000012 */
[----:B------:R-:W3:Y:S01]  /*1160*/  LDG.E.64 R18, desc[UR4][R24.64+0x48] ;  /* 0x0000480418127981 */ /* 0x000ee2000c1e1b00 */
[----:B------:R-:W-:Y:S02]  /*1170*/  DMUL R16, R14, R16 ;  /* 0x000000100e107228 */ /* 0x000fe40000000000 */
[C---:B------:R-:W-:Y:S01]  /*1180*/  DFMA R14, R22.reuse, R20, R34 ;  /* 0x00000014160e722b */ /* 0x040fe20000000022 */
[----:B------:R-:W4:Y:S04]  /*1190*/  LDG.E.64 R20, desc[UR4][R24.64+0x8] ;  /* 0x0000080418147981 */ /* 0x000f28000c1e1b00 */
[----:B------:R-:W5:Y:S01]  /*11a0*/  LDG.E.64 R34, desc[UR4][R24.64+0x50] ;  /* 0x0000500418227981 */ /* 0x000f62000c1e1b00 */
[----:B--2---:R-:W-:-:S03]  /*11b0*/  DFMA R28, R22, R28, R32 ;  /* 0x0000001c161c722b */ /* 0x004fc60000000020 */
[----:B------:R-:W2:Y:S05]  /*11c0*/  LDG.E.64 R32, desc[UR4][R24.64+0x38] ;  /* 0x0000380418207981 */ /* 0x000eaa000c1e1b00 */
[----:B------:R-:W-:-:S06]  /*11d0*/  DADD R28, R28, R30 ;  /* 0x000000001c1c7229 */ /* 0x000fcc000000001e */
[----:B------:R-:W0:Y:S01]  /*11e0*/  MUFU.RCP64H R31, R29 ;  /* 0x0000001d001f7308 */ /* 0x000e220000001800 */
[----:B------:R-:W-:Y:S01]  /*11f0*/  IMAD.MOV.U32 R30, RZ, RZ, 0x1 ;  /* 0x00000001ff1e7424 */ /* 0x000fe200078e00ff */
[----:B---3--:R-:W-:-:S05]  /*1200*/  DADD R18, R14, R18 ;  /* 0x000000000e127229 */ /* 0x008fca0000000012 */
[----:B0-----:R-:W-:-:S08]  /*1210*/  DFMA R14, -R28, R30, 1 ;  /* 0x3ff000001c0e742b */ /* 0x001fd0000000011e */
[----:B------:R-:W-:-:S08]  /*1220*/  DFMA R14, R14, R14, R14 ;  /* 0x0000000e0e0e722b */ /* 0x000fd0000000000e */
[----:B------:R-:W-:-:S08]  /*1230*/  DFMA R14, R30, R14, R30 ;  /* 0x0000000e1e0e722b */ /* 0x000fd0000000001e */
[----:B------:R-:W-:-:S08]  /*1240*/  DFMA R30, -R28, R14, 1 ;  /* 0x3ff000001c1e742b */ /* 0x000fd0000000010e */
[----:B------:R-:W-:-:S08]  /*1250*/  DFMA R14, R14, R30, R14 ;  /* 0x0000001e0e0e722b */ /* 0x000fd0000000000e */
[----:B------:R-:W-:Y:S02]  /*1260*/  DMUL R30, R18, R14 ;  /* 0x0000000e121e7228 */ /* 0x000fe40000000000 */
[----:B----4-:R-:W-:-:S06]  /*1270*/  DFMA R16, R26, R20, R16 ;  /* 0x000000141a10722b */ /* 0x010fcc0000000010 */
[----:B------:R-:W-:-:S08]  /*1280*/  DFMA R20, -R28, R30, R18 ;  /* 0x0000001e1c14722b */ /* 0x000fd00000000112 */
[----:B------:R-:W-:Y:S01]  /*1290*/  DFMA R14, R14, R20, R30 ;  /* 0x000000140e0e722b */ /* 0x000fe2000000001e */
[----:B------:R-:W-:Y:S01]  /*12a0*/  FSETP.GEU.AND P1, PT, |R19|, 6.5827683646048100446e-37, PT ;  /* 0x036000001300780b */ /* 0x000fe20003f2e200 */
[----:B------:R-:W-:Y:S01]  /*12b0*/  BSSY.RECONVERGENT B0, `(.L_x_12) ;  /* 0x000000d000007945 */ /* 0x000fe20003800200 */
[----:B--2---:R-:W-:-:S07]  /*12c0*/  DFMA R22, R22, R32, R16 ;  /* 0x000000201616722b */ /* 0x004fce0000000010 */
[----:B------:R-:W-:-:S05]  /*12d0*/  FFMA R16, RZ, R29, R15 ;  /* 0x0000001dff107223 */ /* 0x000fca000000000f */
[----:B------:R-:W-:Y:S01]  /*12e0*/  FSETP.GT.AND P0, PT, |R16|, 1.469367938527859385e-39, PT ;  /* 0x001000001000780b */ /* 0x000fe20003f04200 */
[----:B-----5:R-:W-:-:S12]  /*12f0*/  DADD R22, R22, R34 ;  /* 0x0000000016167229 */ /* 0x020fd80000000022 */
[----:B------:R-:W-:Y:S05]  /*1300*/  @P0 BRA P1, `(.L_x_13) ;  /* 0x00000000001c0947 */ /* 0x000fea0000800000 */
[----:B------:R-:W-:Y:S01]  /*1310*/  IMAD.MOV.U32 R17, RZ, RZ, R19 ;  /* 0x000000ffff117224 */ /* 0x000fe200078e0013 */
[----:B------:R-:W-:Y:S01]  /*1320*/  MOV R16, 0x1360 ;  /* 0x0000136000107802 */ /* 0x000fe20000000f00 */
[----:B------:R-:W-:Y:S02]  /*1330*/  IMAD.MOV.U32 R20, RZ, RZ, R28 ;  /* 0x000000ffff147224 */ /* 0x000fe400078e001c */
[----:B------:R-:W-:-:S07]  /*1340*/  IMAD.MOV.U32 R19, RZ, RZ, R29 ;  /* 0x000000ffff137224 */ /* 0x000fce00078e001d */
[----:B------:R-:W-:Y:S05]  /*1350*/  CALL.REL.NOINC `($__internal_0_$__cuda_sm20_div_rn_f64_full) ;  /* 0x00000004006c7944 */ /* 0x000fea0003c00000 */
[----:B------:R-:W-:Y:S01]  /*1360*/  IMAD.MOV.U32 R14, RZ, RZ, R17 ;  /* 0x000000ffff0e7224 */ /* 0x000fe200078e0011 */
[----:B------:R-:W-:-:S07]  /*1370*/  MOV R15, R18 ;  /* 0x00000012000f7202 */ /* 0x000fce0000000f00 */
.L_x_13:
[----:B------:R-:W-:Y:S05]  /*1380*/  BSYNC.RECONVERGENT B0 ;  /* 0x0000000000007941 */ /* 0x000fea0003800200 */
.L_x_12:
        /* <DEDUP_REMOVED lines=23> */
.L_x_15:
[----:B------:R-:W-:Y:S05]  /*1500*/  BSYNC.RECONVERGENT B0 ;  /* 0x0000000000007941 */ /* 0x000fea0003800200 */
.L_x_14:
[----:B------:R-:W0:Y:S08]  /*1510*/  LDC.64 R18, c[0x0][0x3f0] ;  /* 0x0000fc00ff127b82 */ /* 0x000e300000000a00 */
[----:B------:R-:W1:Y:S01]  /*1520*/  LDC.64 R20, c[0x0][0x3e8] ;  /* 0x0000fa00ff147b82 */ /* 0x000e620000000a00 */
[----:B0-----:R-:W2:Y:S04]  /*1530*/  LDG.E R18, desc[UR4][R18.64] ;  /* 0x0000000412127981 */ /* 0x001ea8000c1e1900 */
[----:B-1----:R-:W3:Y:S01]  /*1540*/  LDG.E R20, desc[UR4][R20.64] ;  /* 0x0000000414147981 */ /* 0x002ee2000c1e1900 */
[----:B------:R-:W-:Y:S08]  /*1550*/  F2I.F64.TRUNC R24, R8 ;  /* 0x0000000800187311 */ /* 0x000ff0000030d100 */
[----:B------:R-:W-:Y:S08]  /*1560*/  F2I.F64.TRUNC R26, R4 ;  /* 0x00000004001a7311 */ /* 0x000ff0000030d100 */
[----:B------:R-:W-:Y:S08]  /*1570*/  F2I.F64.TRUNC R12, R12 ;  /* 0x0000000c000c7311 */ /* 0x000ff0000030d100 */
[----:B------:R-:W0:Y:S08]  /*1580*/  F2I.F64.TRUNC R11, R10 ;  /* 0x0000000a000b7311 */ /* 0x000e30000030d100 */
[----:B------:R-:W1:Y:S01]  /*1590*/  F2I.F64.TRUNC R23, R6 ;  /* 0x0000000600177311 */ /* 0x000e62000030d100 */
[----:B0-----:R-:W-:-:S07]  /*15a0*/  VIMNMX R22, PT, PT, R11, R24, PT ;  /* 0x000000180b167248 */ /* 0x001fce0003fe0100 */
[----:B------:R1:W0:Y:S08]  /*15b0*/  F2I.F64.TRUNC R25, R2 ;  /* 0x0000000200197311 */ /* 0x000230000030d100 */
[----:B------:R-:W-:Y:S01]  /*15c0*/  F2I.F64.TRUNC R15, R14 ;  /* 0x0000000e000f7311 */ /* 0x000fe2000030d100 */
[----:B-1----:R-:W-:Y:S02]  /*15d0*/  VIMNMX R2, PT, PT, R23, R26, PT ;  /* 0x0000001a17027248 */ /* 0x002fe40003fe0100 */
[----:B0-----:R-:W-:-:S05]  /*15e0*/  VIMNMX R3, PT, PT, R25, R12, PT ;  /* 0x0000000c19037248 */ /* 0x001fca0003fe0100 */
[----:B------:R-:W0:Y:S02]  /*15f0*/  F2I.F64.TRUNC R16, R16 ;  /* 0x0000001000107311 */ /* 0x000e24000030d100 */
[----:B0-----:R-:W-:Y:S02]  /*1600*/  VIMNMX R4, PT, PT, R15, R16, PT ;  /* 0x000000100f047248 */ /* 0x001fe40003fe0100 */
[-C--:B--2---:R-:W-:Y:S02]  /*1610*/  ISETP.GE.AND P1, PT, R24, R18.reuse, PT ;  /* 0x000000121800720c */ /* 0x084fe40003f26270 */
[-C--:B------:R-:W-:Y:S02]  /*1620*/  ISETP.GE.AND P2, PT, R26, R18.reuse, PT ;  /* 0x000000121a00720c */ /* 0x080fe40003f46270 */
[----:B------:R-:W-:Y:S02]  /*1630*/  ISETP.GE.AND P3, PT, R12, R18, PT ;  /* 0x000000120c00720c */ /* 0x000fe40003f66270 */
[----:B---3--:R-:W-:-:S02]  /*1640*/  ISETP.GE.OR P1, PT, R11, R20, P1 ;  /* 0x000000140b00720c */ /* 0x008fc40000f26670 */
[-C--:B------:R-:W-:Y:S02]  /*1650*/  ISETP.GE.AND P0, PT, R15, R20.reuse, PT ;  /* 0x000000140f00720c */ /* 0x080fe40003f06270 */
[-C--:B------:R-:W-:Y:S02]  /*1660*/  ISETP.LT.AND P2, PT, R23, R20.reuse, !P2 ;  /* 0x000000141700720c */ /* 0x080fe40005741270 */
[----:B------:R-:W-:Y:S02]  /*1670*/  ISETP.LT.AND P3, PT, R25, R20, !P3 ;  /* 0x000000141900720c */ /* 0x000fe40005f61270 */
[----:B------:R-:W-:Y:S02]  /*1680*/  ISETP.LT.OR P1, PT, R22, 0x1, P1 ;  /* 0x000000011600780c */ /* 0x000fe40000f21670 */
[----:B------:R-:W-:Y:S02]  /*1690*/  ISETP.GT.AND P2, PT, R2, RZ, P2 ;  /* 0x000000ff0200720c */ /* 0x000fe40001744270 */
[----:B------:R-:W-:-:S02]  /*16a0*/  ISETP.GT.AND P3, PT, R3, RZ, P3 ;  /* 0x000000ff0300720c */ /* 0x000fc40001f64270 */
[----:B------:R-:W-:-:S04]  /*16b0*/  ISETP.GT.AND P0, PT, R4, RZ, !P0 ;  /* 0x000000ff0400720c */ /* 0x000fc80004704270 */
[----:B------:R-:W-:-:S03]  /*16c0*/  ISETP.GE.OR P0, PT, R16, R18, !P0 ;  /* 0x000000121000720c */ /* 0x000fc60004706670 */
[----:B------:R-:W0:Y:S01]  /*16d0*/  @!P1 LDC.64 R6, c[0x0][0x388] ;  /* 0x0000e200ff069b82 */ /* 0x000e220000000a00 */
[-C--:B------:R-:W-:Y:S02]  /*16e0*/  @!P1 IMAD R11, R11, R18.reuse, R24 ;  /* 0x000000120b0b9224 */ /* 0x080fe400078e0218 */
[-C--:B------:R-:W-:Y:S02]  /*16f0*/  @P2 IMAD R13, R23, R18.reuse, R26 ;  /* 0x00000012170d2224 */ /* 0x080fe400078e021a */
[----:B------:R-:W-:-:S03]  /*1700*/  @P3 IMAD R17, R25, R18, R12 ;  /* 0x0000001219113224 */ /* 0x000fc600078e020c */
[----:B------:R-:W1:Y:S02]  /*1710*/  @P2 LDC.64 R8, c[0x0][0x390] ;  /* 0x0000e400ff082b82 */ /* 0x000e640000000a00 */
[----:B------:R-:W-:-:S06]  /*1720*/  @!P0 IMAD R15, R15, R18, R16 ;  /* 0x000000120f0f8224 */ /* 0x000fcc00078e0210 */
[----:B------:R-:W2:Y:S08]  /*1730*/  @P3 LDC.64 R4, c[0x0][0x398] ;  /* 0x0000e600ff043b82 */ /* 0x000eb00000000a00 */
[----:B------:R-:W3:Y:S01]  /*1740*/  @!P0 LDC.64 R2, c[0x0][0x3a0] ;  /* 0x0000e800ff028b82 */ /* 0x000ee20000000a00 */
[----:B0-----:R-:W-:-:S06]  /*1750*/  @!P1 IMAD.WIDE R6, R11, 0x8, R6 ;  /* 0x000000080b069825 */ /* 0x001fcc00078e0206 */
[----:B------:R-:W4:Y:S01]  /*1760*/  @!P1 LDG.E.64 R6, desc[UR4][R6.64] ;  /* 0x0000000406069981 */ /* 0x000f22000c1e1b00 */
[----:B-1----:R-:W-:Y:S01]  /*1770*/  @P2 IMAD.WIDE R8, R13, 0x8, R8 ;  /* 0x000000080d082825 */ /* 0x002fe200078e0208 */
[----:B------:R-:W0:Y:S05]  /*1780*/  LDC.64 R10, c[0x0][0x380] ;  /* 0x0000e000ff0a7b82 */ /* 0x000e2a0000000a00 */
[----:B------:R-:W5:Y:S01]  /*1790*/  @P2 LDG.E.64 R8, desc[UR4][R8.64] ;  /* 0x0000000408082981 */ /* 0x000f62000c1e1b00 */
[----:B--2---:R-:W-:-:S06]  /*17a0*/  @P3 IMAD.WIDE R4, R17, 0x8, R4 ;  /* 0x0000000811043825 */ /* 0x004fcc00078e0204 */
[----:B------:R-:W2:Y:S01]  /*17b0*/  @P3 LDG.E.64 R4, desc[UR4][R4.64] ;  /* 0x0000000404043981 */ /* 0x000ea2000c1e1b00 */
[----:B---3--:R-:W-:-:S06]  /*17c0*/  @!P0 IMAD.WIDE R2, R15, 0x8, R2 ;  /* 0x000000080f028825 */ /* 0x008fcc00078e0202 */
[----:B------:R-:W3:Y:S01]  /*17d0*/  @!P0 LDG.E.64 R2, desc[UR4][R2.64] ;  /* 0x0000000402028981 */ /* 0x000ee2000c1e1b00 */
[----:B------:R-:W-:Y:S01]  /*17e0*/  CS2R R12, SRZ ;  /* 0x00000000000c7805 */ /* 0x000fe2000001ff00 */
[----:B----4-:R-:W-:Y:S01]  /*17f0*/  @!P1 DSETP.NEU.AND P6, PT, R6, RZ, PT ;  /* 0x000000ff0600922a */ /* 0x010fe20003fcd000 */
[----:B------:R-:W-:Y:S01]  /*1800*/  IMAD.MOV.U32 R6, RZ, RZ, RZ ;  /* 0x000000ffff067224 */ /* 0x000fe200078e00ff */
[----:B-----5:R-:W-:-:S04]  /*1810*/  @P2 DSETP.NEU.AND P5, PT, R8, RZ, PT ;  /* 0x000000ff0800222a */ /* 0x020fc80003fad000 */
[----:B------:R-:W-:Y:S01]  /*1820*/  @!P1 SEL R12, RZ, 0x1, !P6 ;  /* 0x00000001ff0c9807 */ /* 0x000fe20007000000 */
[----:B--2---:R-:W-:Y:S01]  /*1830*/  @P3 DSETP.NEU.AND P4, PT, R4, RZ, PT ;  /* 0x000000ff0400322a */ /* 0x004fe20003f8d000 */
[----:B------:R-:W-:Y:S01]  /*1840*/  @P2 SEL R13, RZ, 0x1, !P5 ;  /* 0x00000001ff0d2807 */ /* 0x000fe20006800000 */
[----:B------:R-:W-:-:S04]  /*1850*/  IMAD.MOV.U32 R4, RZ, RZ, RZ ;  /* 0x000000ffff047224 */ /* 0x000fc800078e00ff */
[----:B------:R-:W-:Y:S01]  /*1860*/  @P3 SEL R6, RZ, 0x1, !P4 ;  /* 0x00000001ff063807 */ /* 0x000fe20006000000 */
[----:B---3--:R-:W-:-:S03]  /*1870*/  @!P0 DSETP.NEU.AND P1, PT, R2, RZ, PT ;  /* 0x000000ff0200822a */ /* 0x008fc60003f2d000 */
[----:B------:R-:W-:-:S03]  /*1880*/  IADD3 R13, PT, PT, R6, R13, R12 ;  /* 0x0000000d060d7210 */ /* 0x000fc60007ffe00c */
[----:B------:R-:W-:-:S05]  /*1890*/  @!P0 SEL R4, RZ, 0x1, !P1 ;  /* 0x00000001ff048807 */ /* 0x000fca0004800000 */
[----:B------:R-:W-:-:S05]  /*18a0*/  IMAD.IADD R4, R13, 0x1, R4 ;  /* 0x000000010d047824 */ /* 0x000fca00078e0204 */
[----:B------:R-:W-:Y:S01]  /*18b0*/  ISETP.GT.U32.AND P0, PT, R4, 0x2, PT ;  /* 0x000000020400780c */ /* 0x000fe20003f04070 */
[----:B0-----:R-:W-:-:S03]  /*18c0*/  IMAD.WIDE R2, R0, 0x8, R10 ;  /* 0x0000000800027825 */ /* 0x001fc600078e020a */
[----:B------:R-:W-:Y:S01]  /*18d0*/  FSEL R5, RZ, 1.875, !P0 ;  /* 0x3ff00000ff057808 */ /* 0x000fe20004000000 */
[----:B------:R-:W-:-:S05]  /*18e0*/  IMAD.MOV.U32 R4, RZ, RZ, RZ ;  /* 0x000000ffff047224 */ /* 0x000fca00078e00ff */
[----:B------:R-:W-:Y:S01]  /*18f0*/  STG.E.64 desc[UR4][R2.64], R4 ;  /* 0x0000000402007986 */ /* 0x000fe2000c101b04 */
[----:B------:R-:W-:Y:S05]  /*1900*/  EXIT ;  /* 0x000000000000794d */ /* 0x000fea0003800000 */
        .weak           $__internal_0_$__cuda_sm20_div_rn_f64_full
        .type           $__internal_0_$__cuda_sm20_div_rn_f64_full,@function
        .size           $__internal_0_$__cuda_sm20_div_rn_f64_full,(.L_x_22 - $__internal_0_$__cuda_sm20_div_rn_f64_full)
$__internal_0_$__cuda_sm20_div_rn_f64_full:
[----:B------:R-:W-:Y:S01]  /*1910*/  IMAD.MOV.U32 R35, RZ, RZ, R17 ;  /* 0x000000ffff237224 */ /* 0x000fe200078e0011 */
[C---:B------:R-:W-:Y:S01]  /*1920*/  FSETP.GEU.AND P0, PT, |R19|.reuse, 1.469367938527859385e-39, PT ;  /* 0x001000001300780b */ /* 0x040fe20003f0e200 */
[--C-:B------:R-:W-:Y:S01]  /*1930*/  IMAD.MOV.U32 R24, RZ, RZ, R20.reuse ;  /* 0x000000ffff187224 */ /* 0x100fe200078e0014 */
[----:B------:R-:W-:Y:S01]  /*1940*/  LOP3.LUT R17, R19, 0x800fffff, RZ, 0xc0, !PT ;  /* 0x800fffff13117812 */ /* 0x000fe200078ec0ff */
[----:B------:R-:W-:Y:S01]  /*1950*/  IMAD.MOV.U32 R25, RZ, RZ, R19 ;  /* 0x000000ffff197224 */ /* 0x000fe200078e0013 */
[----:B------:R-:W-:Y:S01]  /*1960*/  FSETP.GEU.AND P2, PT, |R35|, 1.469367938527859385e-39, PT ;  /* 0x001000002300780b */ /* 0x000fe20003f4e200 */
[----:B------:R-:W-:Y:S01]  /*1970*/  IMAD.MOV.U32 R32, RZ, RZ, R20 ;  /* 0x000000ffff207224 */ /* 0x000fe200078e0014 */
[----:B------:R-:W-:Y:S01]  /*1980*/  MOV R34, R18 ;  /* 0x0000001200227202 */ /* 0x000fe20000000f00 */
[----:B------:R-:W-:Y:S01]  /*1990*/  IMAD.MOV.U32 R36, RZ, RZ, 0x1 ;  /* 0x00000001ff247424 */ /* 0x000fe200078e00ff */
[----:B------:R-:W-:Y:S01]  /*19a0*/  LOP3.LUT R33, R17, 0x3ff00000, RZ, 0xfc, !PT ;  /* 0x3ff0000011217812 */ /* 0x000fe200078efcff */
[----:B------:R-:W-:Y:S01]  /*19b0*/  BSSY.RECONVERGENT B1, `(.L_x_16) ;  /* 0x0000056000017945 */ /* 0x000fe20003800200 */
[----:B------:R-:W-:Y:S01]  /*19c0*/  LOP3.LUT R17, R35, 0x7ff00000, RZ, 0xc0, !PT ;  /* 0x7ff0000023117812 */ /* 0x000fe200078ec0ff */
[----:B------:R-:W-:Y:S01]  /*19d0*/  IMAD.MOV.U32 R38, RZ, RZ, R34 ;  /* 0x000000ffff267224 */ /* 0x000fe200078e0022 */
[----:B------:R-:W-:Y:S01]  /*19e0*/  LOP3.LUT R19, R19, 0x7ff00000, RZ, 0xc0, !PT ;  /* 0x7ff0000013137812 */ /* 0x000fe200078ec0ff */
[----:B------:R-:W-:-:S03]  /*19f0*/  @!P0 DMUL R32, R24, 8.98846567431157953865e+307 ;  /* 0x7fe0000018208828 */ /* 0x000fc60000000000 */
[----:B------:R-:W-:Y:S02]  /*1a00*/  ISETP.GE.U32.AND P1, PT, R17, R19, PT ;  /* 0x000000131100720c */ /* 0x000fe40003f26070 */
[----:B------:R-:W-:Y:S01]  /*1a10*/  @!P2 LOP3.LUT R18, R25, 0x7ff00000, RZ, 0xc0, !PT ;  /* 0x7ff000001912a812 */ /* 0x000fe200078ec0ff */
[----:B------:R-:W0:Y:S03]  /*1a20*/  MUFU.RCP64H R37, R33 ;  /* 0x0000002100257308 */ /* 0x000e260000001800 */
[----:B------:R-:W-:Y:S02]  /*1a30*/  @!P2 ISETP.GE.U32.AND P3, PT, R17, R18, PT ;  /* 0x000000121100a20c */ /* 0x000fe40003f66070 */
[----:B------:R-:W-:Y:S02]  /*1a40*/  MOV R18, 0x1ca00000 ;  /* 0x1ca0000000127802 */ /* 0x000fe40000000f00 */
[----:B------:R-:W-:-:S02]  /*1a50*/  @!P0 LOP3.LUT R19, R33, 0x7ff00000, RZ, 0xc0, !PT ;  /* 0x7ff0000021138812 */ /* 0x000fc400078ec0ff */
[C---:B------:R-:W-:Y:S02]  /*1a60*/  @!P2 SEL R21, R18.reuse, 0x63400000, !P3 ;  /* 0x634000001215a807 */ /* 0x040fe40005800000 */
[----:B------:R-:W-:Y:S02]  /*1a70*/  SEL R20, R18, 0x63400000, !P1 ;  /* 0x6340000012147807 */ /* 0x000fe40004800000 */
[--C-:B------:R-:W-:Y:S02]  /*1a80*/  @!P2 LOP3.LUT R21, R21, 0x80000000, R35.reuse, 0xf8, !PT ;  /* 0x800000001515a812 */ /* 0x100fe400078ef823 */
[----:B------:R-:W-:Y:S01]  /*1a90*/  LOP3.LUT R39, R20, 0x800fffff, R35, 0xf8, !PT ;  /* 0x800fffff14277812 */ /* 0x000fe200078ef823 */
[----:B------:R-:W-:Y:S01]  /*1aa0*/  @!P2 IMAD.MOV.U32 R20, RZ, RZ, RZ ;  /* 0x000000ffff14a224 */ /* 0x000fe200078e00ff */
[----:B------:R-:W-:-:S06]  /*1ab0*/  @!P2 LOP3.LUT R21, R21, 0x100000, RZ, 0xfc, !PT ;  /* 0x001000001515a812 */ /* 0x000fcc00078efcff */
[----:B------:R-:W-:Y:S02]  /*1ac0*/  @!P2 DFMA R38, R38, 2, -R20 ;  /* 0x400000002626a82b */ /* 0x000fe40000000814 */
[----:B0-----:R-:W-:-:S08]  /*1ad0*/  DFMA R20, R36, -R32, 1 ;  /* 0x3ff000002414742b */ /* 0x001fd00000000820 */
[----:B------:R-:W-:-:S08]  /*1ae0*/  DFMA R20, R20, R20, R20 ;  /* 0x000000141414722b */ /* 0x000fd00000000014 */
[----:B------:R-:W-:-:S08]  /*1af0*/  DFMA R36, R36, R20, R36 ;  /* 0x000000142424722b */ /* 0x000fd00000000024 */
[----:B------:R-:W-:-:S08]  /*1b00*/  DFMA R40, R36, -R32, 1 ;  /* 0x3ff000002428742b */ /* 0x000fd00000000820 */
[----:B------:R-:W-:-:S08]  /*1b10*/  DFMA R40, R36, R40, R36 ;  /* 0x000000282428722b */ /* 0x000fd00000000024 */
[----:B------:R-:W-:-:S08]  /*1b20*/  DMUL R20, R40, R38 ;  /* 0x0000002628147228 */ /* 0x000fd00000000000 */
[----:B------:R-:W-:-:S08]  /*1b30*/  DFMA R36, R20, -R32, R38 ;  /* 0x800000201424722b */ /* 0x000fd00000000026 */
[----:B------:R-:W-:Y:S01]  /*1b40*/  DFMA R36, R40, R36, R20 ;  /* 0x000000242824722b */ /* 0x000fe20000000014 */
[----:B------:R-:W-:Y:S01]  /*1b50*/  IMAD.MOV.U32 R20, RZ, RZ, R17 ;  /* 0x000000ffff147224 */ /* 0x000fe200078e0011 */
[----:B------:R-:W-:-:S04]  /*1b60*/  @!P2 LOP3.LUT R20, R39, 0x7ff00000, RZ, 0xc0, !PT ;  /* 0x7ff000002714a812 */ /* 0x000fc800078ec0ff */
[----:B------:R-:W-:-:S04]  /*1b70*/  IADD3 R21, PT, PT, R20, -0x1, RZ ;  /* 0xffffffff14157810 */ /* 0x000fc80007ffe0ff */
[----:B------:R-:W-:Y:S01]  /*1b80*/  ISETP.GT.U32.AND P0, PT, R21, 0x7feffffe, PT ;  /* 0x7feffffe1500780c */ /* 0x000fe20003f04070 */
[----:B------:R-:W-:-:S05]  /*1b90*/  VIADD R21, R19, 0xffffffff ;  /* 0xffffffff13157836 */ /* 0x000fca0000000000 */
[----:B------:R-:W-:-:S13]  /*1ba0*/  ISETP.GT.U32.OR P0, PT, R21, 0x7feffffe, P0 ;  /* 0x7feffffe1500780c */ /* 0x000fda0000704470 */
[----:B------:R-:W-:Y:S05]  /*1bb0*/  @P0 BRA `(.L_x_17) ;  /* 0x0000000000740947 */ /* 0x000fea0003800000 */
[----:B------:R-:W-:-:S04]  /*1bc0*/  LOP3.LUT R19, R25, 0x7ff00000, RZ, 0xc0, !PT ;  /* 0x7ff0000019137812 */ /* 0x000fc800078ec0ff */
[CC--:B------:R-:W-:Y:S02]  /*1bd0*/  VIADDMNMX R20, R17.reuse, -R19.reuse, 0xb9600000, !PT ;  /* 0xb960000011147446 */ /* 0x0c0fe40007800913 */
[----:B------:R-:W-:Y:S02]  /*1be0*/  ISETP.GE.U32.AND P0, PT, R17, R19, PT ;  /* 0x000000131100720c */ /* 0x000fe40003f06070 */
[----:B------:R-:W-:Y:S02]  /*1bf0*/  VIMNMX R20, PT, PT, R20, 0x46a00000, PT ;  /* 0x46a0000014147848 */ /* 0x000fe40003fe0100 */
[----:B------:R-:W-:-:S05]  /*1c00*/  SEL R18, R18, 0x63400000, !P0 ;  /* 0x6340000012127807 */ /* 0x000fca0004000000 */
[----:B------:R-:W-:Y:S02]  /*1c10*/  IMAD.IADD R18, R20, 0x1, -R18 ;  /* 0x0000000114127824 */ /* 0x000fe400078e0a12 */
[----:B------:R-:W-:Y:S02]  /*1c20*/  IMAD.MOV.U32 R20, RZ, RZ, RZ ;  /* 0x000000ffff147224 */ /* 0x000fe400078e00ff */
[----:B------:R-:W-:-:S06]  /*1c30*/  VIADD R21, R18, 0x7fe00000 ;  /* 0x7fe0000012157836 */ /* 0x000fcc0000000000 */
[----:B------:R-:W-:-:S10]  /*1c40*/  DMUL R40, R36, R20 ;  /* 0x0000001424287228 */ /* 0x000fd40000000000 */
[----:B------:R-:W-:-:S13]  /*1c50*/  FSETP.GTU.AND P0, PT, |R41|, 1.469367938527859385e-39, PT ;  /* 0x001000002900780b */ /* 0x000fda0003f0c200 */
[----:B------:R-:W-:Y:S05]  /*1c60*/  @P0 BRA `(.L_x_18) ;  /* 0x0000000000a80947 */ /* 0x000fea0003800000 */
[----:B------:R-:W-:-:S06]  /*1c70*/  DFMA R32, R36, -R32, R38 ;  /* 0x800000202420722b */ /* 0x000fcc0000000026 */
[----:B------:R-:W-:-:S04]  /*1c80*/  MOV R32, RZ ;  /* 0x000000ff00207202 */ /* 0x000fc80000000f00 */
[C---:B------:R-:W-:Y:S02]  /*1c90*/  FSETP.NEU.AND P0, PT, R33.reuse, RZ, PT ;  /* 0x000000ff2100720b */ /* 0x040fe40003f0d000 */
[----:B------:R-:W-:-:S04]  /*1ca0*/  LOP3.LUT R24, R33, 0x80000000, R25, 0x48, !PT ;  /* 0x8000000021187812 */ /* 0x000fc800078e4819 */
[----:B------:R-:W-:-:S07]  /*1cb0*/  LOP3.LUT R33, R24, R21, RZ, 0xfc, !PT ;  /* 0x0000001518217212 */ /* 0x000fce00078efcff */
[----:B------:R-:W-:Y:S05]  /*1cc0*/  @!P0 BRA `(.L_x_18) ;  /* 0x0000000000908947 */ /* 0x000fea0003800000 */
[----:B------:R-:W-:Y:S01]  /*1cd0*/  IMAD.MOV R21, RZ, RZ, -R18 ;  /* 0x000000ffff157224 */ /* 0x000fe200078e0a12 */
[----:B------:R-:W-:Y:S01]  /*1ce0*/  IADD3 R18, PT, PT, -R18, -0x43300000, RZ ;  /* 0xbcd0000012127810 */ /* 0x000fe20007ffe1ff */
[----:B------:R-:W-:-:S06]  /*1cf0*/  IMAD.MOV.U32 R20, RZ, RZ, RZ ;  /* 0x000000ffff147224 */ /* 0x000fcc00078e00ff */
[----:B------:R-:W-:Y:S02]  /*1d00*/  DFMA R20, R40, -R20, R36 ;  /* 0x800000142814722b */ /* 0x000fe40000000024 */
[----:B------:R-:W-:-:S08]  /*1d10*/  DMUL.RP R36, R36, R32 ;  /* 0x0000002024247228 */ /* 0x000fd00000008000 */
[----:B------:R-:W-:Y:S02]  /*1d20*/  FSETP.NEU.AND P0, PT, |R21|, R18, PT ;  /* 0x000000121500720b */ /* 0x000fe40003f0d200 */
[----:B------:R-:W-:Y:S02]  /*1d30*/  LOP3.LUT R24, R37, R24, RZ, 0x3c, !PT ;  /* 0x0000001825187212 */ /* 0x000fe400078e3cff */
[----:B------:R-:W-:Y:S02]  /*1d40*/  FSEL R17, R36, R40, !P0 ;  /* 0x0000002824117208 */ /* 0x000fe40004000000 */
[----:B------:R-:W-:-:S03]  /*1d50*/  FSEL R24, R24, R41, !P0 ;  /* 0x0000002918187208 */ /* 0x000fc60004000000 */
[----:B------:R-:W-:Y:S02]  /*1d60*/  IMAD.MOV.U32 R40, RZ, RZ, R17 ;  /* 0x000000ffff287224 */ /* 0x000fe400078e0011 */
[----:B------:R-:W-:Y:S01]  /*1d70*/  IMAD.MOV.U32 R41, RZ, RZ, R24 ;  /* 0x000000ffff297224 */ /* 0x000fe200078e0018 */
[----:B------:R-:W-:Y:S06]  /*1d80*/  BRA `(.L_x_18) ;  /* 0x0000000000607947 */ /* 0x000fec0003800000 */
.L_x_17:
[----:B------:R-:W-:-:S14]  /*1d90*/  DSETP.NAN.AND P0, PT, R34, R34, PT ;  /* 0x000000222200722a */ /* 0x000fdc0003f08000 */
[----:B------:R-:W-:Y:S05]  /*1da0*/  @P0 BRA `(.L_x_19) ;  /* 0x00000000004c0947 */ /* 0x000fea0003800000 */
[----:B------:R-:W-:-:S14]  /*1db0*/  DSETP.NAN.AND P0, PT, R24, R24, PT ;  /* 0x000000181800722a */ /* 0x000fdc0003f08000 */
[----:B------:R-:W-:Y:S05]  /*1dc0*/  @P0 BRA `(.L_x_20) ;  /* 0x0000000000340947 */ /* 0x000fea0003800000 */
[----:B------:R-:W-:Y:S01]  /*1dd0*/  ISETP.NE.AND P0, PT, R20, R19, PT ;  /* 0x000000131400720c */ /* 0x000fe20003f05270 */
[----:B------:R-:W-:Y:S01]  /*1de0*/  IMAD.MOV.U32 R41, RZ, RZ, -0x80000 ;  /* 0xfff80000ff297424 */ /* 0x000fe200078e00ff */
[----:B------:R-:W-:-:S11]  /*1df0*/  MOV R40, 0x0 ;  /* 0x0000000000287802 */ /* 0x000fd60000000f00 */
[----:B------:R-:W-:Y:S05]  /*1e00*/  @!P0 BRA `(.L_x_18) ;  /* 0x0000000000408947 */ /* 0x000fea0003800000 */
[----:B------:R-:W-:Y:S02]  /*1e10*/  ISETP.NE.AND P0, PT, R20, 0x7ff00000, PT ;  /* 0x7ff000001400780c */ /* 0x000fe40003f05270 */
[----:B------:R-:W-:Y:S02]  /*1e20*/  LOP3.LUT R24, R35, 0x80000000, R25, 0x48, !PT ;  /* 0x8000000023187812 */ /* 0x000fe400078e4819 */
[----:B------:R-:W-:-:S13]  /*1e30*/  ISETP.EQ.OR P0, PT, R19, RZ, !P0 ;  /* 0x000000ff1300720c */ /* 0x000fda0004702670 */
[----:B------:R-:W-:Y:S01]  /*1e40*/  @P0 LOP3.LUT R17, R24, 0x7ff00000, RZ, 0xfc, !PT ;  /* 0x7ff0000018110812 */ /* 0x000fe200078efcff */
[----:B------:R-:W-:Y:S02]  /*1e50*/  @!P0 IMAD.MOV.U32 R40, RZ, RZ, RZ ;  /* 0x000000ffff288224 */ /* 0x000fe400078e00ff */
[----:B------:R-:W-:Y:S01]  /*1e60*/  @!P0 IMAD.MOV.U32 R41, RZ, RZ, R24 ;  /* 0x000000ffff298224 */ /* 0x000fe200078e0018 */
[----:B------:R-:W-:Y:S01]  /*1e70*/  @P0 MOV R41, R17 ;  /* 0x0000001100290202 */ /* 0x000fe20000000f00 */
[----:B------:R-:W-:Y:S01]  /*1e80*/  @P0 IMAD.MOV.U32 R40, RZ, RZ, RZ ;  /* 0x000000ffff280224 */ /* 0x000fe200078e00ff */
[----:B------:R-:W-:Y:S06]  /*1e90*/  BRA `(.L_x_18) ;  /* 0x00000000001c7947 */ /* 0x000fec0003800000 */
.L_x_20:
[----:B------:R-:W-:Y:S01]  /*1ea0*/  LOP3.LUT R17, R25, 0x80000, RZ, 0xfc, !PT ;  /* 0x0008000019117812 */ /* 0x000fe200078efcff */
[----:B------:R-:W-:-:S04]  /*1eb0*/  IMAD.MOV.U32 R40, RZ, RZ, R24 ;  /* 0x000000ffff287224 */ /* 0x000fc800078e0018 */
[----:B------:R-:W-:Y:S01]  /*1ec0*/  IMAD.MOV.U32 R41, RZ, RZ, R17 ;  /* 0x000000ffff297224 */ /* 0x000fe200078e0011 */
[----:B------:R-:W-:Y:S06]  /*1ed0*/  BRA `(.L_x_18) ;  /* 0x00000000000c7947 */ /* 0x000fec0003800000 */
.L_x_19:
[----:B------:R-:W-:Y:S01]  /*1ee0*/  LOP3.LUT R17, R35, 0x80000, RZ, 0xfc, !PT ;  /* 0x0008000023117812 */ /* 0x000fe200078efcff */
[----:B------:R-:W-:-:S04]  /*1ef0*/  IMAD.MOV.U32 R40, RZ, RZ, R34 ;  /* 0x000000ffff287224 */ /* 0x000fc800078e0022 */
[----:B------:R-:W-:-:S07]  /*1f00*/  IMAD.MOV.U32 R41, RZ, RZ, R17 ;  /* 0x000000ffff297224 */ /* 0x000fce00078e0011 */
.L_x_18:
[----:B------:R-:W-:Y:S05]  /*1f10*/  BSYNC.RECONVERGENT B1 ;  /* 0x0000000000017941 */ /* 0x000fea0003800200 */
.L_x_16:
[----:B------:R-:W-:Y:S01]  /*1f20*/  IMAD.MOV.U32 R20, RZ, RZ, R16 ;  /* 0x000000ffff147224 */ /* 0x000fe200078e0010 */
[----:B------:R-:W-:Y:S01]  /*1f30*/  MOV R17, R40 ;  /* 0x0000002800117202 */ /* 0x000fe20000000f00 */
[----:B------:R-:W-:Y:S02]  /*1f40*/  IMAD.MOV.U32 R21, RZ, RZ, 0x0 ;  /* 0x00000000ff157424 */ /* 0x000fe400078e00ff */
[----:B------:R-:W-:Y:S02]  /*1f50*/  IMAD.MOV.U32 R18, RZ, RZ, R41 ;  /* 0x000000ffff127224 */ /* 0x000fe400078e0029 */
[----:B------:R-:W-:Y:S05]  /*1f60*/  RET.REL.NODEC R20 `(_Z7mappingPdPKdS1_S1_S1_S1_S1_S1_S1_S1_S1_S1_S1_PKiS3_) ;  /* 0xffffffe014247950 */ /* 0x000fea0003c3ffff */
.L_x_21:
[----:B------:R-:W-:-:S00]  /*1f70*/  BRA `(.L_x_21) ;  /* 0xfffffffc00fc7947 */ /* 0x000fc0000383ffff */
[----:B------:R-:W-:-:S00]  /*1f80*/  NOP ;  /* 0x0000000000007918 */ /* 0x000fc00000000000 */
[----:B------:R-:W-:-:S00]  /*1f90*/  NOP ;  /* 0x0000000000007918 */ /* 0x000fc00000000000 */
[----:B------:R-:W-:-:S00]  /*1fa0*/  NOP ;  /* 0x0000000000007918 */ /* 0x000fc00000000000 */
[----:B------:R-:W-:-:S00]  /*1fb0*/  NOP ;  /* 0x0000000000007918 */ /* 0x000fc00000000000 */
[----:B------:R-:W-:-:S00]  /*1fc0*/  NOP ;  /* 0x0000000000007918 */ /* 0x000fc00000000000 */
[----:B------:R-:W-:-:S00]  /*1fd0*/  NOP ;  /* 0x0000000000007918 */ /* 0x000fc00000000000 */
[----:B------:R-:W-:-:S00]  /*1fe0*/  NOP ;  /* 0x0000000000007918 */ /* 0x000fc00000000000 */
[----:B------:R-:W-:-:S00]  /*1ff0*/  NOP ;  /* 0x0000000000007918 */ /* 0x000fc00000000000 */
.L_x_22:


//--------------------- .nv.shared.reserved.0     --------------------------
	.section	.nv.shared.reserved.0,"aw",@nobits
	.weak		__nv_reservedSMEM_offset_0_alias
	.size		__nv_reservedSMEM_offset_0_alias, 0, 64
	.other		__nv_reservedSMEM_offset_0_alias,@"STO_CUDA_RESERVED_SHARED STV_DEFAULT"
__nv_reservedSMEM_offset_0_alias:
	.zero		0
	.zero		64


//--------------------- .nv.constant0._Z7mappingPdPKdS1_S1_S1_S1_S1_S1_S1_S1_S1_S1_S1_PKiS3_ --------------------------
	.section	.nv.constant0._Z7mappingPdPKdS1_S1_S1_S1_S1_S1_S1_S1_S1_S1_S1_PKiS3_,"a",@progbits
	.sectionflags	@""
	.align	4
.nv.constant0._Z7mappingPdPKdS1_S1_S1_S1_S1_S1_S1_S1_S1_S1_S1_PKiS3_:
	.zero		1016


//--------------------- SYMBOLS --------------------------

	.type		.nv.reservedSmem.offset0,@object
	.size		.nv.reservedSmem.offset0,0x4
